//
// Generated by NVIDIA NVVM Compiler
//
// Compiler Build ID: CL-36424714
// Cuda compilation tools, release 13.0, V13.0.88
// Based on NVVM 20.0.0
//

.version 9.0
.target sm_100
.address_size 64

	// .globl	_Z9v1_kernelPiS_
// _ZZ9v3_kernelPiS_iiiE10shared_mem has been demoted

.visible .entry _Z9v1_kernelPiS_(
	.param .u64 .ptr .align 1 _Z9v1_kernelPiS__param_0,
	.param .u64 .ptr .align 1 _Z9v1_kernelPiS__param_1
)
{
	.reg .b32 	%r<26>;
	.reg .b64 	%rd<22>;

	ld.param.u64 	%rd1, [_Z9v1_kernelPiS__param_0];
	ld.param.u64 	%rd2, [_Z9v1_kernelPiS__param_1];
	cvta.to.global.u64 	%rd3, %rd2;
	cvta.to.global.u64 	%rd4, %rd1;
	mov.u32 	%r1, %ctaid.x;
	mov.u32 	%r2, %ntid.x;
	mov.u32 	%r3, %tid.x;
	mad.lo.s32 	%r4, %r1, %r2, %r3;
	shr.s32 	%r5, %r4, 31;
	shr.u32 	%r6, %r5, 20;
	add.s32 	%r7, %r4, %r6;
	and.b32  	%r8, %r7, -4096;
	sub.s32 	%r9, %r4, %r8;
	shr.s32 	%r10, %r7, 12;
	mul.lo.s32 	%r11, %r10, 4098;
	add.s32 	%r12, %r11, 4098;
	cvt.s64.s32 	%rd5, %r12;
	cvt.s64.s32 	%rd6, %r9;
	add.s64 	%rd7, %rd5, %rd6;
	shl.b64 	%rd8, %rd7, 2;
	add.s64 	%rd9, %rd4, %rd8;
	ld.global.u32 	%r13, [%rd9+4];
	add.s32 	%r14, %r12, %r9;
	mul.wide.s32 	%rd10, %r14, 4;
	add.s64 	%rd11, %rd4, %rd10;
	ld.global.u32 	%r15, [%rd11];
	add.s32 	%r16, %r15, %r13;
	ld.global.u32 	%r17, [%rd11+8];
	add.s32 	%r18, %r16, %r17;
	cvt.s64.s32 	%rd12, %r11;
	add.s64 	%rd13, %rd12, %rd6;
	shl.b64 	%rd14, %rd13, 2;
	add.s64 	%rd15, %rd4, %rd14;
	ld.global.u32 	%r19, [%rd15+4];
	add.s32 	%r20, %r18, %r19;
	add.s32 	%r21, %r11, 8196;
	cvt.s64.s32 	%rd16, %r21;
	add.s64 	%rd17, %rd16, %rd6;
	shl.b64 	%rd18, %rd17, 2;
	add.s64 	%rd19, %rd4, %rd18;
	ld.global.u32 	%r22, [%rd19+4];
	add.s32 	%r23, %r20, %r22;
	mul.wide.s32 	%rd20, %r4, 4;
	add.s64 	%rd21, %rd3, %rd20;
	abs.s32 	%r24, %r23;
	div.s32 	%r25, %r23, %r24;
	st.global.u32 	[%rd21], %r25;
	ret;

}
	// .globl	_Z9v2_kernelPiS_
.visible .entry _Z9v2_kernelPiS_(
	.param .u64 .ptr .align 1 _Z9v2_kernelPiS__param_0,
	.param .u64 .ptr .align 1 _Z9v2_kernelPiS__param_1
)
{
	.reg .pred 	%p<2>;
	.reg .b32 	%r<104>;
	.reg .b64 	%rd<68>;

	ld.param.u64 	%rd3, [_Z9v2_kernelPiS__param_0];
	ld.param.u64 	%rd4, [_Z9v2_kernelPiS__param_1];
	cvta.to.global.u64 	%rd5, %rd4;
	cvta.to.global.u64 	%rd1, %rd3;
	mov.u32 	%r10, %ctaid.x;
	mov.u32 	%r11, %ntid.x;
	mov.u32 	%r12, %tid.x;
	mad.lo.s32 	%r13, %r10, %r11, %r12;
	shl.b32 	%r101, %r13, 6;
	or.b32  	%r102, %r101, 3;
	add.s64 	%rd2, %rd5, 8;
	mov.b32 	%r103, 3;
$L__BB1_1:
	mul.wide.s32 	%rd6, %r101, 4;
	add.s64 	%rd7, %rd2, %rd6;
	add.s32 	%r14, %r102, -2;
	add.s32 	%r15, %r102, -3;
	shr.s32 	%r16, %r15, 31;
	shr.u32 	%r17, %r16, 20;
	add.s32 	%r18, %r15, %r17;
	and.b32  	%r19, %r18, -4096;
	sub.s32 	%r20, %r15, %r19;
	shr.s32 	%r21, %r18, 12;
	mul.lo.s32 	%r22, %r21, 4098;
	add.s32 	%r23, %r22, 4098;
	cvt.s64.s32 	%rd8, %r23;
	cvt.s64.s32 	%rd9, %r20;
	add.s64 	%rd10, %rd8, %rd9;
	shl.b64 	%rd11, %rd10, 2;
	add.s64 	%rd12, %rd1, %rd11;
	ld.global.u32 	%r24, [%rd12+4];
	add.s32 	%r25, %r23, %r20;
	mul.wide.s32 	%rd13, %r25, 4;
	add.s64 	%rd14, %rd1, %rd13;
	ld.global.u32 	%r26, [%rd14];
	add.s32 	%r27, %r26, %r24;
	ld.global.u32 	%r28, [%rd14+8];
	add.s32 	%r29, %r27, %r28;
	cvt.s64.s32 	%rd15, %r22;
	add.s64 	%rd16, %rd15, %rd9;
	shl.b64 	%rd17, %rd16, 2;
	add.s64 	%rd18, %rd1, %rd17;
	ld.global.u32 	%r30, [%rd18+4];
	add.s32 	%r31, %r29, %r30;
	add.s32 	%r32, %r22, 8196;
	cvt.s64.s32 	%rd19, %r32;
	add.s64 	%rd20, %rd19, %rd9;
	shl.b64 	%rd21, %rd20, 2;
	add.s64 	%rd22, %rd1, %rd21;
	ld.global.u32 	%r33, [%rd22+4];
	add.s32 	%r34, %r31, %r33;
	abs.s32 	%r35, %r34;
	div.s32 	%r36, %r34, %r35;
	st.global.u32 	[%rd7+-8], %r36;
	shr.s32 	%r37, %r14, 31;
	shr.u32 	%r38, %r37, 20;
	add.s32 	%r39, %r14, %r38;
	and.b32  	%r40, %r39, -4096;
	sub.s32 	%r41, %r14, %r40;
	shr.s32 	%r42, %r39, 12;
	mul.lo.s32 	%r43, %r42, 4098;
	add.s32 	%r44, %r43, 4098;
	cvt.s64.s32 	%rd23, %r44;
	cvt.s64.s32 	%rd24, %r41;
	add.s64 	%rd25, %rd23, %rd24;
	shl.b64 	%rd26, %rd25, 2;
	add.s64 	%rd27, %rd1, %rd26;
	ld.global.u32 	%r45, [%rd27+4];
	add.s32 	%r46, %r44, %r41;
	mul.wide.s32 	%rd28, %r46, 4;
	add.s64 	%rd29, %rd1, %rd28;
	ld.global.u32 	%r47, [%rd29];
	add.s32 	%r48, %r47, %r45;
	ld.global.u32 	%r49, [%rd29+8];
	add.s32 	%r50, %r48, %r49;
	cvt.s64.s32 	%rd30, %r43;
	add.s64 	%rd31, %rd30, %rd24;
	shl.b64 	%rd32, %rd31, 2;
	add.s64 	%rd33, %rd1, %rd32;
	ld.global.u32 	%r51, [%rd33+4];
	add.s32 	%r52, %r50, %r51;
	add.s32 	%r53, %r43, 8196;
	cvt.s64.s32 	%rd34, %r53;
	add.s64 	%rd35, %rd34, %rd24;
	shl.b64 	%rd36, %rd35, 2;
	add.s64 	%rd37, %rd1, %rd36;
	ld.global.u32 	%r54, [%rd37+4];
	add.s32 	%r55, %r52, %r54;
	abs.s32 	%r56, %r55;
	div.s32 	%r57, %r55, %r56;
	st.global.u32 	[%rd7+-4], %r57;
	add.s32 	%r58, %r102, -1;
	shr.s32 	%r59, %r58, 31;
	shr.u32 	%r60, %r59, 20;
	add.s32 	%r61, %r58, %r60;
	and.b32  	%r62, %r61, -4096;
	sub.s32 	%r63, %r58, %r62;
	shr.s32 	%r64, %r61, 12;
	mul.lo.s32 	%r65, %r64, 4098;
	add.s32 	%r66, %r65, 4098;
	cvt.s64.s32 	%rd38, %r66;
	cvt.s64.s32 	%rd39, %r63;
	add.s64 	%rd40, %rd38, %rd39;
	shl.b64 	%rd41, %rd40, 2;
	add.s64 	%rd42, %rd1, %rd41;
	ld.global.u32 	%r67, [%rd42+4];
	add.s32 	%r68, %r66, %r63;
	mul.wide.s32 	%rd43, %r68, 4;
	add.s64 	%rd44, %rd1, %rd43;
	ld.global.u32 	%r69, [%rd44];
	add.s32 	%r70, %r69, %r67;
	ld.global.u32 	%r71, [%rd44+8];
	add.s32 	%r72, %r70, %r71;
	cvt.s64.s32 	%rd45, %r65;
	add.s64 	%rd46, %rd45, %rd39;
	shl.b64 	%rd47, %rd46, 2;
	add.s64 	%rd48, %rd1, %rd47;
	ld.global.u32 	%r73, [%rd48+4];
	add.s32 	%r74, %r72, %r73;
	add.s32 	%r75, %r65, 8196;
	cvt.s64.s32 	%rd49, %r75;
	add.s64 	%rd50, %rd49, %rd39;
	shl.b64 	%rd51, %rd50, 2;
	add.s64 	%rd52, %rd1, %rd51;
	ld.global.u32 	%r76, [%rd52+4];
	add.s32 	%r77, %r74, %r76;
	abs.s32 	%r78, %r77;
	div.s32 	%r79, %r77, %r78;
	st.global.u32 	[%rd7], %r79;
	shr.s32 	%r80, %r102, 31;
	shr.u32 	%r81, %r80, 20;
	add.s32 	%r82, %r102, %r81;
	and.b32  	%r83, %r82, -4096;
	sub.s32 	%r84, %r102, %r83;
	shr.s32 	%r85, %r82, 12;
	mul.lo.s32 	%r86, %r85, 4098;
	add.s32 	%r87, %r86, 4098;
	cvt.s64.s32 	%rd53, %r87;
	cvt.s64.s32 	%rd54, %r84;
	add.s64 	%rd55, %rd53, %rd54;
	shl.b64 	%rd56, %rd55, 2;
	add.s64 	%rd57, %rd1, %rd56;
	ld.global.u32 	%r88, [%rd57+4];
	add.s32 	%r89, %r87, %r84;
	mul.wide.s32 	%rd58, %r89, 4;
	add.s64 	%rd59, %rd1, %rd58;
	ld.global.u32 	%r90, [%rd59];
	add.s32 	%r91, %r90, %r88;
	ld.global.u32 	%r92, [%rd59+8];
	add.s32 	%r93, %r91, %r92;
	cvt.s64.s32 	%rd60, %r86;
	add.s64 	%rd61, %rd60, %rd54;
	shl.b64 	%rd62, %rd61, 2;
	add.s64 	%rd63, %rd1, %rd62;
	ld.global.u32 	%r94, [%rd63+4];
	add.s32 	%r95, %r93, %r94;
	add.s32 	%r96, %r86, 8196;
	cvt.s64.s32 	%rd64, %r96;
	add.s64 	%rd65, %rd64, %rd54;
	shl.b64 	%rd66, %rd65, 2;
	add.s64 	%rd67, %rd1, %rd66;
	ld.global.u32 	%r97, [%rd67+4];
	add.s32 	%r98, %r95, %r97;
	abs.s32 	%r99, %r98;
	div.s32 	%r100, %r98, %r99;
	st.global.u32 	[%rd7+4], %r100;
	add.s32 	%r103, %r103, 4;
	add.s32 	%r102, %r102, 4;
	add.s32 	%r101, %r101, 4;
	setp.ne.s32 	%p1, %r103, 67;
	@%p1 bra 	$L__BB1_1;
	ret;

}
	// .globl	_Z9v3_kernelPiS_iii
.visible .entry _Z9v3_kernelPiS_iii(
	.param .u64 .ptr .align 1 _Z9v3_kernelPiS_iii_param_0,
	.param .u64 .ptr .align 1 _Z9v3_kernelPiS_iii_param_1,
	.param .u32 _Z9v3_kernelPiS_iii_param_2,
	.param .u32 _Z9v3_kernelPiS_iii_param_3,
	.param .u32 _Z9v3_kernelPiS_iii_param_4
)
{
	.reg .pred 	%p<38>;
	.reg .b32 	%r<224>;
	.reg .b64 	%rd<27>;
	// demoted variable
	.shared .align 4 .b8 _ZZ9v3_kernelPiS_iiiE10shared_mem[17424];
	ld.param.u64 	%rd3, [_Z9v3_kernelPiS_iii_param_0];
	ld.param.u64 	%rd4, [_Z9v3_kernelPiS_iii_param_1];
	ld.param.u32 	%r55, [_Z9v3_kernelPiS_iii_param_2];
	ld.param.u32 	%r56, [_Z9v3_kernelPiS_iii_param_3];
	ld.param.u32 	%r57, [_Z9v3_kernelPiS_iii_param_4];
	cvta.to.global.u64 	%rd1, %rd3;
	cvta.to.global.u64 	%rd2, %rd4;
	mov.u32 	%r58, %ctaid.x;
	mov.u32 	%r59, %ntid.x;
	mov.u32 	%r60, %tid.x;
	mad.lo.s32 	%r1, %r58, %r59, %r60;
	shr.s32 	%r61, %r55, 31;
	shr.u32 	%r62, %r61, 26;
	add.s32 	%r63, %r55, %r62;
	shr.s32 	%r207, %r63, 6;
	shr.s32 	%r64, %r1, 31;
	shr.u32 	%r65, %r64, 26;
	add.s32 	%r66, %r1, %r65;
	and.b32  	%r67, %r66, -64;
	sub.s32 	%r68, %r1, %r67;
	mul.lo.s32 	%r219, %r207, %r68;
	and.b32  	%r69, %r1, 63;
	setp.ne.s32 	%p1, %r69, 63;
	@%p1 bra 	$L__BB2_2;
	rem.s32 	%r70, %r55, %r207;
	add.s32 	%r207, %r70, %r207;
$L__BB2_2:
	shl.b32 	%r72, %r56, 6;
	div.s32 	%r73, %r1, %r72;
	mul.lo.s32 	%r74, %r73, %r72;
	sub.s32 	%r75, %r1, %r74;
	shr.s32 	%r76, %r75, 31;
	shr.u32 	%r77, %r76, 26;
	add.s32 	%r78, %r75, %r77;
	shr.s32 	%r79, %r78, 6;
	mul.lo.s32 	%r80, %r57, %r56;
	shl.b32 	%r81, %r57, 1;
	mad.lo.s32 	%r82, %r80, %r57, %r81;
	mul.lo.s32 	%r83, %r73, %r82;
	mad.lo.s32 	%r6, %r79, %r57, %r83;
	setp.lt.s32 	%p2, %r219, 1;
	mov.b32 	%r208, 0;
	@%p2 bra 	$L__BB2_4;
	add.s32 	%r84, %r57, 2;
	div.s32 	%r85, %r219, %r84;
	mul.lo.s32 	%r86, %r85, %r84;
	sub.s32 	%r87, %r219, %r86;
	mad.lo.s32 	%r208, %r85, 4098, %r87;
$L__BB2_4:
	add.s32 	%r214, %r208, %r6;
	add.s32 	%r10, %r207, %r219;
	setp.lt.s32 	%p3, %r207, 1;
	@%p3 bra 	$L__BB2_11;
	add.s32 	%r11, %r57, 2;
	add.s32 	%r211, %r219, 1;
	max.s32 	%r13, %r10, %r211;
	sub.s32 	%r88, %r13, %r219;
	and.b32  	%r14, %r88, 3;
	setp.eq.s32 	%p4, %r14, 0;
	mov.u32 	%r213, %r219;
	@%p4 bra 	$L__BB2_8;
	shl.b32 	%r89, %r219, 2;
	mov.u32 	%r90, _ZZ9v3_kernelPiS_iiiE10shared_mem;
	add.s32 	%r210, %r90, %r89;
	neg.s32 	%r209, %r14;
$L__BB2_7:
	.pragma "nounroll";
	mov.u32 	%r213, %r211;
	mul.wide.s32 	%rd5, %r214, 4;
	add.s64 	%rd6, %rd1, %rd5;
	ld.global.u32 	%r91, [%rd6];
	st.shared.u32 	[%r210], %r91;
	rem.s32 	%r92, %r213, %r11;
	setp.eq.s32 	%p5, %r92, 0;
	sub.s32 	%r93, %r214, %r57;
	add.s32 	%r94, %r93, 4096;
	selp.b32 	%r95, %r94, %r214, %p5;
	add.s32 	%r214, %r95, 1;
	add.s32 	%r211, %r213, 1;
	add.s32 	%r210, %r210, 4;
	add.s32 	%r209, %r209, 1;
	setp.ne.s32 	%p6, %r209, 0;
	@%p6 bra 	$L__BB2_7;
$L__BB2_8:
	sub.s32 	%r96, %r219, %r13;
	setp.gt.u32 	%p7, %r96, -4;
	@%p7 bra 	$L__BB2_11;
	add.s32 	%r216, %r213, 2;
	shl.b32 	%r97, %r213, 2;
	mov.u32 	%r98, _ZZ9v3_kernelPiS_iiiE10shared_mem;
	add.s32 	%r99, %r97, %r98;
	add.s32 	%r215, %r99, 8;
$L__BB2_10:
	mul.wide.s32 	%rd7, %r214, 4;
	add.s64 	%rd8, %rd1, %rd7;
	ld.global.u32 	%r100, [%rd8];
	st.shared.u32 	[%r215+-8], %r100;
	add.s32 	%r101, %r216, -1;
	rem.s32 	%r102, %r101, %r11;
	setp.eq.s32 	%p8, %r102, 0;
	sub.s32 	%r103, %r214, %r57;
	add.s32 	%r104, %r103, 4096;
	selp.b32 	%r105, %r104, %r214, %p8;
	add.s32 	%r106, %r105, 1;
	mul.wide.s32 	%rd9, %r105, 4;
	add.s64 	%rd10, %rd1, %rd9;
	ld.global.u32 	%r107, [%rd10+4];
	st.shared.u32 	[%r215+-4], %r107;
	add.s32 	%r108, %r216, 2;
	rem.s32 	%r109, %r216, %r11;
	setp.eq.s32 	%p9, %r109, 0;
	sub.s32 	%r110, %r106, %r57;
	add.s32 	%r111, %r110, 4096;
	selp.b32 	%r112, %r111, %r106, %p9;
	add.s32 	%r113, %r112, 1;
	mul.wide.s32 	%rd11, %r112, 4;
	add.s64 	%rd12, %rd1, %rd11;
	ld.global.u32 	%r114, [%rd12+4];
	st.shared.u32 	[%r215], %r114;
	add.s32 	%r115, %r216, 1;
	rem.s32 	%r116, %r115, %r11;
	setp.eq.s32 	%p10, %r116, 0;
	sub.s32 	%r117, %r113, %r57;
	add.s32 	%r118, %r117, 4096;
	selp.b32 	%r119, %r118, %r113, %p10;
	add.s32 	%r120, %r119, 1;
	mul.wide.s32 	%rd13, %r119, 4;
	add.s64 	%rd14, %rd1, %rd13;
	ld.global.u32 	%r121, [%rd14+4];
	st.shared.u32 	[%r215+4], %r121;
	rem.s32 	%r122, %r108, %r11;
	setp.eq.s32 	%p11, %r122, 0;
	sub.s32 	%r123, %r120, %r57;
	add.s32 	%r124, %r123, 4096;
	selp.b32 	%r125, %r124, %r120, %p11;
	add.s32 	%r214, %r125, 1;
	add.s32 	%r216, %r216, 4;
	add.s32 	%r215, %r215, 16;
	setp.lt.s32 	%p12, %r108, %r10;
	@%p12 bra 	$L__BB2_10;
$L__BB2_11:
	setp.lt.s32 	%p13, %r219, 1;
	bar.sync 	0;
	mov.b32 	%r218, 0;
	@%p13 bra 	$L__BB2_13;
	add.s32 	%r127, %r57, 2;
	div.s32 	%r128, %r219, %r127;
	mul.lo.s32 	%r129, %r128, %r127;
	sub.s32 	%r130, %r219, %r129;
	mad.lo.s32 	%r218, %r128, 4098, %r130;
$L__BB2_13:
	setp.lt.s32 	%p14, %r207, 1;
	add.s32 	%r222, %r218, %r6;
	@%p14 bra 	$L__BB2_33;
	add.s32 	%r38, %r57, 2;
	sub.s32 	%r131, %r55, %r57;
	add.s32 	%r39, %r131, -3;
	add.s32 	%r40, %r219, 1;
	max.s32 	%r132, %r10, %r40;
	sub.s32 	%r133, %r132, %r219;
	and.b32  	%r134, %r133, 1;
	setp.eq.b32 	%p15, %r134, 1;
	not.pred 	%p16, %p15;
	@%p16 bra 	$L__BB2_21;
	setp.le.s32 	%p17, %r219, %r38;
	setp.ge.s32 	%p18, %r219, %r39;
	or.pred  	%p19, %p17, %p18;
	@%p19 bra 	$L__BB2_19;
	rem.s32 	%r135, %r40, %r38;
	setp.eq.s32 	%p20, %r135, 0;
	@%p20 bra 	$L__BB2_19;
	rem.s32 	%r136, %r219, %r38;
	setp.eq.s32 	%p21, %r136, 0;
	@%p21 bra 	$L__BB2_19;
	shl.b32 	%r137, %r219, 2;
	mov.u32 	%r138, _ZZ9v3_kernelPiS_iiiE10shared_mem;
	add.s32 	%r139, %r138, %r137;
	ld.shared.u32 	%r140, [%r139];
	ld.shared.u32 	%r141, [%r139+-4];
	add.s32 	%r142, %r141, %r140;
	ld.shared.u32 	%r143, [%r139+4];
	add.s32 	%r144, %r142, %r143;
	sub.s32 	%r145, %r219, %r57;
	shl.b32 	%r146, %r145, 2;
	add.s32 	%r147, %r138, %r146;
	ld.shared.u32 	%r148, [%r147+-8];
	add.s32 	%r149, %r144, %r148;
	shl.b32 	%r150, %r57, 2;
	add.s32 	%r151, %r139, %r150;
	ld.shared.u32 	%r152, [%r151+8];
	add.s32 	%r153, %r149, %r152;
	mul.wide.s32 	%rd15, %r222, 4;
	add.s64 	%rd16, %rd2, %rd15;
	abs.s32 	%r154, %r153;
	div.s32 	%r155, %r153, %r154;
	st.global.u32 	[%rd16], %r155;
	bra.uni 	$L__BB2_20;
$L__BB2_19:
	shl.b32 	%r156, %r219, 2;
	mov.u32 	%r157, _ZZ9v3_kernelPiS_iiiE10shared_mem;
	add.s32 	%r158, %r157, %r156;
	ld.shared.u32 	%r159, [%r158];
	mul.wide.s32 	%rd17, %r222, 4;
	add.s64 	%rd18, %rd2, %rd17;
	st.global.u32 	[%rd18], %r159;
$L__BB2_20:
	rem.s32 	%r160, %r40, %r38;
	setp.eq.s32 	%p22, %r160, 0;
	sub.s32 	%r161, %r222, %r57;
	add.s32 	%r162, %r161, 4096;
	selp.b32 	%r163, %r162, %r222, %p22;
	add.s32 	%r222, %r163, 1;
	mov.u32 	%r219, %r40;
$L__BB2_21:
	setp.ge.s32 	%p23, %r40, %r10;
	@%p23 bra 	$L__BB2_33;
	mov.u32 	%r165, _ZZ9v3_kernelPiS_iiiE10shared_mem;
$L__BB2_23:
	setp.le.s32 	%p24, %r219, %r38;
	setp.ge.s32 	%p25, %r219, %r39;
	shl.b32 	%r164, %r219, 2;
	add.s32 	%r46, %r165, %r164;
	sub.s32 	%r166, %r219, %r57;
	shl.b32 	%r167, %r166, 2;
	add.s32 	%r47, %r165, %r167;
	or.pred  	%p26, %p24, %p25;
	@%p26 bra 	$L__BB2_27;
	add.s32 	%r168, %r219, 1;
	rem.s32 	%r169, %r168, %r38;
	setp.eq.s32 	%p27, %r169, 0;
	@%p27 bra 	$L__BB2_27;
	rem.s32 	%r170, %r219, %r38;
	setp.eq.s32 	%p28, %r170, 0;
	@%p28 bra 	$L__BB2_27;
	ld.shared.u32 	%r223, [%r46];
	ld.shared.u32 	%r171, [%r46+-4];
	add.s32 	%r172, %r171, %r223;
	ld.shared.u32 	%r173, [%r46+4];
	add.s32 	%r174, %r172, %r173;
	ld.shared.u32 	%r175, [%r47+-8];
	add.s32 	%r176, %r174, %r175;
	shl.b32 	%r177, %r57, 2;
	add.s32 	%r178, %r46, %r177;
	ld.shared.u32 	%r179, [%r178+8];
	add.s32 	%r180, %r176, %r179;
	mul.wide.s32 	%rd19, %r222, 4;
	add.s64 	%rd20, %rd2, %rd19;
	abs.s32 	%r181, %r180;
	div.s32 	%r182, %r180, %r181;
	st.global.u32 	[%rd20], %r182;
	bra.uni 	$L__BB2_28;
$L__BB2_27:
	ld.shared.u32 	%r223, [%r46];
	mul.wide.s32 	%rd21, %r222, 4;
	add.s64 	%rd22, %rd2, %rd21;
	st.global.u32 	[%rd22], %r223;
$L__BB2_28:
	add.s32 	%r183, %r219, 1;
	rem.s32 	%r51, %r183, %r38;
	setp.eq.s32 	%p29, %r51, 0;
	sub.s32 	%r184, %r222, %r57;
	add.s32 	%r185, %r184, 4096;
	selp.b32 	%r52, %r185, %r222, %p29;
	setp.lt.s32 	%p30, %r219, %r38;
	setp.ge.s32 	%p31, %r183, %r39;
	or.pred  	%p32, %p30, %p31;
	@%p32 bra 	$L__BB2_31;
	setp.eq.s32 	%p33, %r51, 0;
	add.s32 	%r186, %r219, 2;
	rem.s32 	%r187, %r186, %r38;
	setp.eq.s32 	%p34, %r187, 0;
	or.pred  	%p35, %p34, %p33;
	@%p35 bra 	$L__BB2_31;
	add.s32 	%r188, %r46, 4;
	ld.shared.u32 	%r189, [%r46+4];
	add.s32 	%r190, %r223, %r189;
	ld.shared.u32 	%r191, [%r46+8];
	add.s32 	%r192, %r190, %r191;
	ld.shared.u32 	%r193, [%r47+-4];
	add.s32 	%r194, %r192, %r193;
	shl.b32 	%r195, %r57, 2;
	add.s32 	%r196, %r188, %r195;
	ld.shared.u32 	%r197, [%r196+8];
	add.s32 	%r198, %r194, %r197;
	mul.wide.s32 	%rd23, %r52, 4;
	add.s64 	%rd24, %rd2, %rd23;
	abs.s32 	%r199, %r198;
	div.s32 	%r200, %r198, %r199;
	st.global.u32 	[%rd24+4], %r200;
	bra.uni 	$L__BB2_32;
$L__BB2_31:
	ld.shared.u32 	%r201, [%r46+4];
	mul.wide.s32 	%rd25, %r52, 4;
	add.s64 	%rd26, %rd2, %rd25;
	st.global.u32 	[%rd26+4], %r201;
$L__BB2_32:
	add.s32 	%r202, %r52, 1;
	add.s32 	%r219, %r219, 2;
	rem.s32 	%r203, %r219, %r38;
	setp.eq.s32 	%p36, %r203, 0;
	sub.s32 	%r204, %r202, %r57;
	add.s32 	%r205, %r204, 4096;
	selp.b32 	%r206, %r205, %r202, %p36;
	add.s32 	%r222, %r206, 1;
	setp.lt.s32 	%p37, %r219, %r10;
	@%p37 bra 	$L__BB2_23;
$L__BB2_33:
	bar.sync 	0;
	ret;

}


// ===== COMPILED SASS (sm_100) =====

	.target	sm_100

	.elftype	@"ET_EXEC"


//--------------------- .note.nv.tkinfo           --------------------------
	.section	.note.nv.tkinfo,"",@"SHT_NOTE"
	.sectionflags	@"SHF_NOTE_NV_TKINFO"
	.tkinfo
        /*0018*/ 	.word	0x00000002
        /*0030*/ 	.string	""
        /*0030*/ 	.string	"ptxas"
        /*0030*/ 	.string	"Cuda compilation tools, release 13.0, V13.0.88"
        /*0030*/ 	.string	"Build cuda_13.0.r13.0/compiler.36424714_0"
        /*0030*/ 	.string	"-arch sm_100 -m 64 "



//--------------------- .note.nv.cuinfo           --------------------------
	.section	.note.nv.cuinfo,"",@"SHT_NOTE"
	.sectionflags	@"SHF_NOTE_NV_CUINFO"
        /*0018*/ 	.short	0x0002
        /*001a*/ 	.short	0x0064
        /*001c*/ 	.short	0x0082
	.zero		2


//--------------------- .nv.info                  --------------------------
	.section	.nv.info,"",@"SHT_CUDA_INFO"
	.align	4


	//----- nvinfo : EIATTR_REGCOUNT
	.align		4
        /*0000*/ 	.byte	0x04, 0x2f
        /*0002*/ 	.short	(.L_1 - .L_0)
	.align		4
.L_0:
        /*0004*/ 	.word	index@(_Z9v1_kernelPiS_)
        /*0008*/ 	.word	0x00000012


	//----- nvinfo : EIATTR_FRAME_SIZE
	.align		4
.L_1:
        /*000c*/ 	.byte	0x04, 0x11
        /*000e*/ 	.short	(.L_3 - .L_2)
	.align		4
.L_2:
        /*0010*/ 	.word	index@(_Z9v1_kernelPiS_)
        /*0014*/ 	.word	0x00000000


	//----- nvinfo : EIATTR_REGCOUNT
	.align		4
.L_3:
        /*0018*/ 	.byte	0x04, 0x2f
        /*001a*/ 	.short	(.L_5 - .L_4)
	.align		4
.L_4:
        /*001c*/ 	.word	index@(_Z9v2_kernelPiS_)
        /*0020*/ 	.word	0x00000017


	//----- nvinfo : EIATTR_FRAME_SIZE
	.align		4
.L_5:
        /*0024*/ 	.byte	0x04, 0x11
        /*0026*/ 	.short	(.L_7 - .L_6)
	.align		4
.L_6:
        /*0028*/ 	.word	index@(_Z9v2_kernelPiS_)
        /*002c*/ 	.word	0x00000000


	//----- nvinfo : EIATTR_REGCOUNT
	.align		4
.L_7:
        /*0030*/ 	.byte	0x04, 0x2f
        /*0032*/ 	.short	(.L_9 - .L_8)
	.align		4
.L_8:
        /*0034*/ 	.word	index@(_Z9v3_kernelPiS_iii)
        /*0038*/ 	.word	0x0000001e


	//----- nvinfo : EIATTR_FRAME_SIZE
	.align		4
.L_9:
        /*003c*/ 	.byte	0x04, 0x11
        /*003e*/ 	.short	(.L_11 - .L_10)
	.align		4
.L_10:
        /*0040*/ 	.word	index@(_Z9v3_kernelPiS_iii)
        /*0044*/ 	.word	0x00000000


	//----- nvinfo : EIATTR_MIN_STACK_SIZE
	.align		4
.L_11:
        /*0048*/ 	.byte	0x04, 0x12
        /*004a*/ 	.short	(.L_13 - .L_12)
	.align		4
.L_12:
        /*004c*/ 	.word	index@(_Z9v3_kernelPiS_iii)
        /*0050*/ 	.word	0x00000000


	//----- nvinfo : EIATTR_MIN_STACK_SIZE
	.align		4
.L_13:
        /*0054*/ 	.byte	0x04, 0x12
        /*0056*/ 	.short	(.L_15 - .L_14)
	.align		4
.L_14:
        /*0058*/ 	.word	index@(_Z9v2_kernelPiS_)
        /*005c*/ 	.word	0x00000000


	//----- nvinfo : EIATTR_MIN_STACK_SIZE
	.align		4
.L_15:
        /*0060*/ 	.byte	0x04, 0x12
        /*0062*/ 	.short	(.L_17 - .L_16)
	.align		4
.L_16:
        /*0064*/ 	.word	index@(_Z9v1_kernelPiS_)
        /*0068*/ 	.word	0x00000000
.L_17:


//--------------------- .nv.compat                --------------------------
	.section	.nv.compat,"",@"SHT_CUDA_COMPAT_INFO"
	.align	4
        /*0000*/ 	.byte	0x02, 0x09, 0x00, 0x00, 0x02, 0x02, 0x01, 0x00, 0x02, 0x05, 0x05, 0x00, 0x03, 0x07, 0x01, 0x01
        /*0010*/ 	.byte	0x02, 0x03, 0x00, 0x00, 0x02, 0x06, 0x01, 0x00, 0x04, 0x0b, 0x08, 0x00, 0x09, 0x00, 0x00, 0x00
        /*0020*/ 	.byte	0x00, 0x00, 0x00, 0x00


//--------------------- .nv.info._Z9v3_kernelPiS_iii --------------------------
	.section	.nv.info._Z9v3_kernelPiS_iii,"",@"SHT_CUDA_INFO"
	.sectionflags	@""
	.align	4


	//----- nvinfo : EIATTR_CUDA_API_VERSION
	.align		4
        /*0000*/ 	.byte	0x04, 0x37
        /*0002*/ 	.short	(.L_19 - .L_18)
.L_18:
        /*0004*/ 	.word	0x00000082


	//----- nvinfo : EIATTR_KPARAM_INFO
	.align		4
.L_19:
        /*0008*/ 	.byte	0x04, 0x17
        /*000a*/ 	.short	(.L_21 - .L_20)
.L_20:
        /*000c*/ 	.word	0x00000000
        /*0010*/ 	.short	0x0004
        /*0012*/ 	.short	0x0018
        /*0014*/ 	.byte	0x00, 0xf0, 0x11, 0x00


	//----- nvinfo : EIATTR_KPARAM_INFO
	.align		4
.L_21:
        /*0018*/ 	.byte	0x04, 0x17
        /*001a*/ 	.short	(.L_23 - .L_22)
.L_22:
        /*001c*/ 	.word	0x00000000
        /*0020*/ 	.short	0x0003
        /*0022*/ 	.short	0x0014
        /*0024*/ 	.byte	0x00, 0xf0, 0x11, 0x00


	//----- nvinfo : EIATTR_KPARAM_INFO
	.align		4
.L_23:
        /*0028*/ 	.byte	0x04, 0x17
        /*002a*/ 	.short	(.L_25 - .L_24)
.L_24:
        /*002c*/ 	.word	0x00000000
        /*0030*/ 	.short	0x0002
        /*0032*/ 	.short	0x0010
        /*0034*/ 	.byte	0x00, 0xf0, 0x11, 0x00


	//----- nvinfo : EIATTR_KPARAM_INFO
	.align		4
.L_25:
        /*0038*/ 	.byte	0x04, 0x17
        /*003a*/ 	.short	(.L_27 - .L_26)
.L_26:
        /*003c*/ 	.word	0x00000000
        /*0040*/ 	.short	0x0001
        /*0042*/ 	.short	0x0008
        /*0044*/ 	.byte	0x00, 0xf5, 0x21, 0x00


	//----- nvinfo : EIATTR_KPARAM_INFO
	.align		4
.L_27:
        /*0048*/ 	.byte	0x04, 0x17
        /*004a*/ 	.short	(.L_29 - .L_28)
.L_28:
        /*004c*/ 	.word	0x00000000
        /*0050*/ 	.short	0x0000
        /*0052*/ 	.short	0x0000
        /*0054*/ 	.byte	0x00, 0xf5, 0x21, 0x00


	//----- nvinfo : EIATTR_SPARSE_MMA_MASK
	.align		4
.L_29:
        /*0058*/ 	.byte	0x03, 0x50
        /*005a*/ 	.short	0x0000


	//----- nvinfo : EIATTR_MAXREG_COUNT
	.align		4
        /*005c*/ 	.byte	0x03, 0x1b
        /*005e*/ 	.short	0x00ff


	//----- nvinfo : EIATTR_NUM_BARRIERS
	.align		4
        /*0060*/ 	.byte	0x02, 0x4c
        /*0062*/ 	.byte	0x01
	.zero		1


	//----- nvinfo : EIATTR_MERCURY_ISA_VERSION
	.align		4
        /*0064*/ 	.byte	0x03, 0x5f
        /*0066*/ 	.short	0x0101


	//----- nvinfo : EIATTR_VRC_CTA_INIT_COUNT
	.align		4
        /*0068*/ 	.byte	0x02, 0x4a
	.zero		1
	.zero		1


	//----- nvinfo : EIATTR_EXIT_INSTR_OFFSETS
	.align		4
        /*006c*/ 	.byte	0x04, 0x1c
        /*006e*/ 	.short	(.L_31 - .L_30)


	//   ....[0]....
.L_30:
        /*0070*/ 	.word	0x00002a20


	//----- nvinfo : EIATTR_CRS_STACK_SIZE
	.align		4
.L_31:
        /*0074*/ 	.byte	0x04, 0x1e
        /*0076*/ 	.short	(.L_33 - .L_32)
.L_32:
        /*0078*/ 	.word	0x00000000


	//----- nvinfo : EIATTR_CBANK_PARAM_SIZE
	.align		4
.L_33:
        /*007c*/ 	.byte	0x03, 0x19
        /*007e*/ 	.short	0x001c


	//----- nvinfo : EIATTR_PARAM_CBANK
	.align		4
        /*0080*/ 	.byte	0x04, 0x0a
        /*0082*/ 	.short	(.L_35 - .L_34)
	.align		4
.L_34:
        /*0084*/ 	.word	index@(.nv.constant0._Z9v3_kernelPiS_iii)
        /*0088*/ 	.short	0x0380
        /*008a*/ 	.short	0x001c


	//----- nvinfo : EIATTR_SW_WAR
	.align		4
.L_35:
        /*008c*/ 	.byte	0x04, 0x36
        /*008e*/ 	.short	(.L_37 - .L_36)
.L_36:
        /*0090*/ 	.word	0x00000008
.L_37:


//--------------------- .nv.info._Z9v2_kernelPiS_ --------------------------
	.section	.nv.info._Z9v2_kernelPiS_,"",@"SHT_CUDA_INFO"
	.sectionflags	@""
	.align	4


	//----- nvinfo : EIATTR_CUDA_API_VERSION
	.align		4
        /*0000*/ 	.byte	0x04, 0x37
        /*0002*/ 	.short	(.L_39 - .L_38)
.L_38:
        /*0004*/ 	.word	0x00000082


	//----- nvinfo : EIATTR_KPARAM_INFO
	.align		4
.L_39:
        /*0008*/ 	.byte	0x04, 0x17
        /*000a*/ 	.short	(.L_41 - .L_40)
.L_40:
        /*000c*/ 	.word	0x00000000
        /*0010*/ 	.short	0x0001
        /*0012*/ 	.short	0x0008
        /*0014*/ 	.byte	0x00, 0xf5, 0x21, 0x00


	//----- nvinfo : EIATTR_KPARAM_INFO
	.align		4
.L_41:
        /*0018*/ 	.byte	0x04, 0x17
        /*001a*/ 	.short	(.L_43 - .L_42)
.L_42:
        /*001c*/ 	.word	0x00000000
        /*0020*/ 	.short	0x0000
        /*0022*/ 	.short	0x0000
        /*0024*/ 	.byte	0x00, 0xf5, 0x21, 0x00


	//----- nvinfo : EIATTR_SPARSE_MMA_MASK
	.align		4
.L_43:
        /*0028*/ 	.byte	0x03, 0x50
        /*002a*/ 	.short	0x0000


	//----- nvinfo : EIATTR_MAXREG_COUNT
	.align		4
        /*002c*/ 	.byte	0x03, 0x1b
        /*002e*/ 	.short	0x00ff


	//----- nvinfo : EIATTR_MERCURY_ISA_VERSION
	.align		4
        /*0030*/ 	.byte	0x03, 0x5f
        /*0032*/ 	.short	0x0101


	//----- nvinfo : EIATTR_VRC_CTA_INIT_COUNT
	.align		4
        /*0034*/ 	.byte	0x02, 0x4a
	.zero		1
	.zero		1


	//----- nvinfo : EIATTR_EXIT_INSTR_OFFSETS
	.align		4
        /*0038*/ 	.byte	0x04, 0x1c
        /*003a*/ 	.short	(.L_45 - .L_44)


	//   ....[0]....
.L_44:
        /*003c*/ 	.word	0x00000f30


	//----- nvinfo : EIATTR_CBANK_PARAM_SIZE
	.align		4
.L_45:
        /*0040*/ 	.byte	0x03, 0x19
        /*0042*/ 	.short	0x0010


	//----- nvinfo : EIATTR_PARAM_CBANK
	.align		4
        /*0044*/ 	.byte	0x04, 0x0a
        /*0046*/ 	.short	(.L_47 - .L_46)
	.align		4
.L_46:
        /*0048*/ 	.word	index@(.nv.constant0._Z9v2_kernelPiS_)
        /*004c*/ 	.short	0x0380
        /*004e*/ 	.short	0x0010


	//----- nvinfo : EIATTR_SW_WAR
	.align		4
.L_47:
        /*0050*/ 	.byte	0x04, 0x36
        /*0052*/ 	.short	(.L_49 - .L_48)
.L_48:
        /*0054*/ 	.word	0x00000008
.L_49:


//--------------------- .nv.info._Z9v1_kernelPiS_ --------------------------
	.section	.nv.info._Z9v1_kernelPiS_,"",@"SHT_CUDA_INFO"
	.sectionflags	@""
	.align	4


	//----- nvinfo : EIATTR_CUDA_API_VERSION
	.align		4
        /*0000*/ 	.byte	0x04, 0x37
        /*0002*/ 	.short	(.L_51 - .L_50)
.L_50:
        /*0004*/ 	.word	0x00000082


	//----- nvinfo : EIATTR_KPARAM_INFO
	.align		4
.L_51:
        /*0008*/ 	.byte	0x04, 0x17
        /*000a*/ 	.short	(.L_53 - .L_52)
.L_52:
        /*000c*/ 	.word	0x00000000
        /*0010*/ 	.short	0x0001
        /*0012*/ 	.short	0x0008
        /*0014*/ 	.byte	0x00, 0xf5, 0x21, 0x00


	//----- nvinfo : EIATTR_KPARAM_INFO
	.align		4
.L_53:
        /*0018*/ 	.byte	0x04, 0x17
        /*001a*/ 	.short	(.L_55 - .L_54)
.L_54:
        /*001c*/ 	.word	0x00000000
        /*0020*/ 	.short	0x0000
        /*0022*/ 	.short	0x0000
        /*0024*/ 	.byte	0x00, 0xf5, 0x21, 0x00


	//----- nvinfo : EIATTR_SPARSE_MMA_MASK
	.align		4
.L_55:
        /*0028*/ 	.byte	0x03, 0x50
        /*002a*/ 	.short	0x0000


	//----- nvinfo : EIATTR_MAXREG_COUNT
	.align		4
        /*002c*/ 	.byte	0x03, 0x1b
        /*002e*/ 	.short	0x00ff


	//----- nvinfo : EIATTR_MERCURY_ISA_VERSION
	.align		4
        /*0030*/ 	.byte	0x03, 0x5f
        /*0032*/ 	.short	0x0101


	//----- nvinfo : EIATTR_VRC_CTA_INIT_COUNT
	.align		4
        /*0034*/ 	.byte	0x02, 0x4a
	.zero		1
	.zero		1


	//----- nvinfo : EIATTR_EXIT_INSTR_OFFSETS
	.align		4
        /*0038*/ 	.byte	0x04, 0x1c
        /*003a*/ 	.short	(.L_57 - .L_56)


	//   ....[0]....
.L_56:
        /*003c*/ 	.word	0x00000400


	//----- nvinfo : EIATTR_CBANK_PARAM_SIZE
	.align		4
.L_57:
        /*0040*/ 	.byte	0x03, 0x19
        /*0042*/ 	.short	0x0010


	//----- nvinfo : EIATTR_PARAM_CBANK
	.align		4
        /*0044*/ 	.byte	0x04, 0x0a
        /*0046*/ 	.short	(.L_59 - .L_58)
	.align		4
.L_58:
        /*0048*/ 	.word	index@(.nv.constant0._Z9v1_kernelPiS_)
        /*004c*/ 	.short	0x0380
        /*004e*/ 	.short	0x0010


	//----- nvinfo : EIATTR_SW_WAR
	.align		4
.L_59:
        /*0050*/ 	.byte	0x04, 0x36
        /*0052*/ 	.short	(.L_61 - .L_60)
.L_60:
        /*0054*/ 	.word	0x00000008
.L_61:


//--------------------- .nv.callgraph             --------------------------
	.section	.nv.callgraph,"",@"SHT_CUDA_CALLGRAPH"
	.align	4
	.sectionentsize	8
	.align		4
        /*0000*/ 	.word	0x00000000
	.align		4
        /*0004*/ 	.word	0xffffffff
	.align		4
        /*0008*/ 	.word	0x00000000
	.align		4
        /*000c*/ 	.word	0xfffffffe
	.align		4
        /*0010*/ 	.word	0x00000000
	.align		4
        /*0014*/ 	.word	0xfffffffd
	.align		4
        /*0018*/ 	.word	0x00000000
	.align		4
        /*001c*/ 	.word	0xfffffffc


//--------------------- .text._Z9v3_kernelPiS_iii --------------------------
	.section	.text._Z9v3_kernelPiS_iii,"ax",@progbits
	.align	128
        .global         _Z9v3_kernelPiS_iii
        .type           _Z9v3_kernelPiS_iii,@function
        .size           _Z9v3_kernelPiS_iii,(.L_x_33 - _Z9v3_kernelPiS_iii)
        .other          _Z9v3_kernelPiS_iii,@"STO_CUDA_ENTRY STV_DEFAULT"
_Z9v3_kernelPiS_iii:
.text._Z9v3_kernelPiS_iii:
[----:B------:R-:W-:Y:S08]  /*0000*/  LDC R1, c[0x0][0x37c] ;  /* 0x0000df00ff017b82 */ /* 0x000ff00000000800 */
[----:B------:R-:W0:Y:S01]  /*0010*/  LDC R2, c[0x0][0x394] ;  /* 0x0000e500ff027b82 */ /* 0x000e220000000800 */
[----:B------:R-:W1:Y:S01]  /*0020*/  S2R R5, SR_TID.X ;  /* 0x0000000000057919 */ /* 0x000e620000002100 */
[----:B------:R-:W-:Y:S06]  /*0030*/  BSSY.RECONVERGENT B0, `(.L_x_0) ;  /* 0x000003e000007945 */ /* 0x000fec0003800200 */
[----:B------:R-:W1:Y:S08]  /*0040*/  S2UR UR4, SR_CTAID.X ;  /* 0x00000000000479c3 */ /* 0x000e700000002500 */
[----:B------:R-:W1:Y:S01]  /*0050*/  LDC R4, c[0x0][0x360] ;  /* 0x0000d800ff047b82 */ /* 0x000e620000000800 */
[----:B0-----:R-:W-:-:S05]  /*0060*/  IMAD.SHL.U32 R3, R2, 0x40, RZ ;  /* 0x0000004002037824 */ /* 0x001fca00078e00ff */
[----:B------:R-:W-:Y:S02]  /*0070*/  IABS R11, R3 ;  /* 0x00000003000b7213 */ /* 0x000fe40000000000 */
[----:B------:R-:W-:Y:S02]  /*0080*/  ISETP.NE.AND P1, PT, R3, RZ, PT ;  /* 0x000000ff0300720c */ /* 0x000fe40003f25270 */
[----:B------:R-:W0:Y:S01]  /*0090*/  I2F.RP R0, R11 ;  /* 0x0000000b00007306 */ /* 0x000e220000209400 */
[----:B-1----:R-:W-:-:S05]  /*00a0*/  IMAD R4, R4, UR4, R5 ;  /* 0x0000000404047c24 */ /* 0x002fca000f8e0205 */
[----:B------:R-:W-:Y:S02]  /*00b0*/  SHF.R.S32.HI R9, RZ, 0x1f, R4 ;  /* 0x0000001fff097819 */ /* 0x000fe40000011404 */
[----:B0-----:R-:W0:Y:S02]  /*00c0*/  MUFU.RCP R0, R0 ;  /* 0x0000000000007308 */ /* 0x001e240000001000 */
[----:B------:R-:W-:-:S04]  /*00d0*/  LEA.HI R9, R9, R4, RZ, 0x6 ;  /* 0x0000000409097211 */ /* 0x000fc800078f30ff */
[----:B------:R-:W-:Y:S01]  /*00e0*/  LOP3.LUT R9, R9, 0xffffffc0, RZ, 0xc0, !PT ;  /* 0xffffffc009097812 */ /* 0x000fe200078ec0ff */
[----:B0-----:R-:W-:Y:S01]  /*00f0*/  VIADD R6, R0, 0xffffffe ;  /* 0x0ffffffe00067836 */ /* 0x001fe20000000000 */
[----:B------:R-:W-:-:S03]  /*0100*/  IABS R0, R4 ;  /* 0x0000000400007213 */ /* 0x000fc60000000000 */
[----:B------:R0:W1:Y:S02]  /*0110*/  F2I.FTZ.U32.TRUNC.NTZ R7, R6 ;  /* 0x0000000600077305 */ /* 0x000064000021f000 */
[----:B0-----:R-:W-:Y:S02]  /*0120*/  IMAD.MOV.U32 R6, RZ, RZ, RZ ;  /* 0x000000ffff067224 */ /* 0x001fe400078e00ff */
[----:B-1----:R-:W-:-:S04]  /*0130*/  IMAD.MOV R8, RZ, RZ, -R7 ;  /* 0x000000ffff087224 */ /* 0x002fc800078e0a07 */
[----:B------:R-:W-:Y:S01]  /*0140*/  IMAD R5, R8, R11, RZ ;  /* 0x0000000b08057224 */ /* 0x000fe200078e02ff */
[----:B------:R-:W-:-:S03]  /*0150*/  IABS R8, R3 ;  /* 0x0000000300087213 */ /* 0x000fc60000000000 */
[----:B------:R-:W-:Y:S01]  /*0160*/  IMAD.HI.U32 R5, R7, R5, R6 ;  /* 0x0000000507057227 */ /* 0x000fe200078e0006 */
[----:B------:R-:W-:Y:S01]  /*0170*/  IADD3 R7, PT, PT, RZ, -R8, RZ ;  /* 0x80000008ff077210 */ /* 0x000fe20007ffe0ff */
[----:B------:R-:W0:Y:S01]  /*0180*/  LDC R6, c[0x0][0x390] ;  /* 0x0000e400ff067b82 */ /* 0x000e220000000800 */
[----:B------:R-:W-:-:S03]  /*0190*/  LOP3.LUT R8, R4, R3, RZ, 0x3c, !PT ;  /* 0x0000000304087212 */ /* 0x000fc600078e3cff */
[----:B------:R-:W-:Y:S01]  /*01a0*/  IMAD.HI.U32 R5, R5, R0, RZ ;  /* 0x0000000005057227 */ /* 0x000fe200078e00ff */
[----:B------:R-:W-:-:S03]  /*01b0*/  ISETP.GE.AND P0, PT, R8, RZ, PT ;  /* 0x000000ff0800720c */ /* 0x000fc60003f06270 */
[----:B------:R-:W-:-:S05]  /*01c0*/  IMAD R0, R5, R7, R0 ;  /* 0x0000000705007224 */ /* 0x000fca00078e0200 */
[----:B------:R-:W-:Y:S02]  /*01d0*/  ISETP.GT.U32.AND P4, PT, R11, R0, PT ;  /* 0x000000000b00720c */ /* 0x000fe40003f84070 */
[----:B0-----:R-:W-:-:S11]  /*01e0*/  SHF.R.S32.HI R7, RZ, 0x1f, R6 ;  /* 0x0000001fff077819 */ /* 0x001fd60000011406 */
[----:B------:R-:W-:Y:S01]  /*01f0*/  @!P4 IMAD.IADD R0, R0, 0x1, -R11 ;  /* 0x000000010000c824 */ /* 0x000fe200078e0a0b */
[----:B------:R-:W-:Y:S01]  /*0200*/  LEA.HI R7, R7, R6, RZ, 0x6 ;  /* 0x0000000607077211 */ /* 0x000fe200078f30ff */
[----:B------:R-:W-:-:S03]  /*0210*/  @!P4 VIADD R5, R5, 0x1 ;  /* 0x000000010505c836 */ /* 0x000fc60000000000 */
[----:B------:R-:W-:Y:S02]  /*0220*/  ISETP.GE.U32.AND P2, PT, R0, R11, PT ;  /* 0x0000000b0000720c */ /* 0x000fe40003f46070 */
[----:B------:R-:W-:Y:S02]  /*0230*/  LOP3.LUT R0, R4, 0x3f, RZ, 0xc0, !PT ;  /* 0x0000003f04007812 */ /* 0x000fe400078ec0ff */
[----:B------:R-:W-:Y:S02]  /*0240*/  SHF.R.S32.HI R15, RZ, 0x6, R7 ;  /* 0x00000006ff0f7819 */ /* 0x000fe40000011407 */
[----:B------:R-:W-:Y:S01]  /*0250*/  ISETP.NE.AND P3, PT, R0, 0x3f, PT ;  /* 0x0000003f0000780c */ /* 0x000fe20003f65270 */
[----:B------:R-:W-:-:S04]  /*0260*/  IMAD.IADD R0, R4, 0x1, -R9 ;  /* 0x0000000104007824 */ /* 0x000fc800078e0a09 */
[----:B------:R-:W-:Y:S02]  /*0270*/  IMAD R0, R15, R0, RZ ;  /* 0x000000000f007224 */ /* 0x000fe400078e02ff */
[----:B------:R-:W-:-:S06]  /*0280*/  @P2 VIADD R5, R5, 0x1 ;  /* 0x0000000105052836 */ /* 0x000fcc0000000000 */
[----:B------:R-:W-:Y:S05]  /*0290*/  @P3 BRA `(.L_x_1) ;  /* 0x00000000005c3947 */ /* 0x000fea0003800000 */
[-C--:B------:R-:W-:Y:S02]  /*02a0*/  IABS R10, R15.reuse ;  /* 0x0000000f000a7213 */ /* 0x080fe40000000000 */
[----:B------:R-:W-:Y:S02]  /*02b0*/  IABS R13, R15 ;  /* 0x0000000f000d7213 */ /* 0x000fe40000000000 */
[----:B------:R-:W0:Y:S01]  /*02c0*/  I2F.RP R7, R10 ;  /* 0x0000000a00077306 */ /* 0x000e220000209400 */
[----:B------:R-:W-:Y:S02]  /*02d0*/  IABS R12, R6 ;  /* 0x00000006000c7213 */ /* 0x000fe40000000000 */
[----:B------:R-:W-:-:S05]  /*02e0*/  ISETP.GE.AND P4, PT, R6, RZ, PT ;  /* 0x000000ff0600720c */ /* 0x000fca0003f86270 */
[----:B0-----:R-:W0:Y:S02]  /*02f0*/  MUFU.RCP R7, R7 ;  /* 0x0000000700077308 */ /* 0x001e240000001000 */
[----:B0-----:R-:W-:Y:S01]  /*0300*/  IADD3 R8, PT, PT, R7, 0xffffffe, RZ ;  /* 0x0ffffffe07087810 */ /* 0x001fe20007ffe0ff */
[----:B------:R-:W-:-:S05]  /*0310*/  IMAD.MOV R7, RZ, RZ, -R13 ;  /* 0x000000ffff077224 */ /* 0x000fca00078e0a0d */
[----:B------:R0:W1:Y:S02]  /*0320*/  F2I.FTZ.U32.TRUNC.NTZ R9, R8 ;  /* 0x0000000800097305 */ /* 0x000064000021f000 */
[----:B0-----:R-:W-:Y:S02]  /*0330*/  IMAD.MOV.U32 R8, RZ, RZ, RZ ;  /* 0x000000ffff087224 */ /* 0x001fe400078e00ff */
[----:B-1----:R-:W-:-:S04]  /*0340*/  IMAD.MOV R11, RZ, RZ, -R9 ;  /* 0x000000ffff0b7224 */ /* 0x002fc800078e0a09 */
[----:B------:R-:W-:-:S04]  /*0350*/  IMAD R11, R11, R10, RZ ;  /* 0x0000000a0b0b7224 */ /* 0x000fc800078e02ff */
[----:B------:R-:W-:-:S06]  /*0360*/  IMAD.HI.U32 R9, R9, R11, R8 ;  /* 0x0000000b09097227 */ /* 0x000fcc00078e0008 */
[----:B------:R-:W-:-:S04]  /*0370*/  IMAD.HI.U32 R9, R9, R12, RZ ;  /* 0x0000000c09097227 */ /* 0x000fc800078e00ff */
[----:B------:R-:W-:-:S05]  /*0380*/  IMAD R9, R9, R7, R12 ;  /* 0x0000000709097224 */ /* 0x000fca00078e020c */
[----:B------:R-:W-:-:S13]  /*0390*/  ISETP.GT.U32.AND P2, PT, R10, R9, PT ;  /* 0x000000090a00720c */ /* 0x000fda0003f44070 */
[----:B------:R-:W-:Y:S01]  /*03a0*/  @!P2 IMAD.IADD R9, R9, 0x1, -R10 ;  /* 0x000000010909a824 */ /* 0x000fe200078e0a0a */
[----:B------:R-:W-:-:S04]  /*03b0*/  ISETP.NE.AND P2, PT, R15, RZ, PT ;  /* 0x000000ff0f00720c */ /* 0x000fc80003f45270 */
[----:B------:R-:W-:-:S13]  /*03c0*/  ISETP.GT.U32.AND P3, PT, R10, R9, PT ;  /* 0x000000090a00720c */ /* 0x000fda0003f64070 */
[----:B------:R-:W-:-:S05]  /*03d0*/  @!P3 IADD3 R9, PT, PT, R9, -R10, RZ ;  /* 0x8000000a0909b210 */ /* 0x000fca0007ffe0ff */
[----:B------:R-:W-:Y:S01]  /*03e0*/  @!P4 IMAD.MOV R9, RZ, RZ, -R9 ;  /* 0x000000ffff09c224 */ /* 0x000fe200078e0a09 */
[----:B------:R-:W-:-:S05]  /*03f0*/  @!P2 LOP3.LUT R9, RZ, R15, RZ, 0x33, !PT ;  /* 0x0000000fff09a212 */ /* 0x000fca00078e33ff */
[----:B------:R-:W-:-:S07]  /*0400*/  IMAD.IADD R15, R15, 0x1, R9 ;  /* 0x000000010f0f7824 */ /* 0x000fce00078e0209 */
.L_x_1:
[----:B------:R-:W-:Y:S05]  /*0410*/  BSYNC.RECONVERGENT B0 ;  /* 0x0000000000007941 */ /* 0x000fea0003800200 */
.L_x_0:
[----:B------:R-:W0:Y:S01]  /*0420*/  LDCU UR4, c[0x0][0x398] ;  /* 0x00007300ff0477ac */ /* 0x000e220008000800 */
[----:B------:R-:W-:Y:S01]  /*0430*/  @!P0 IMAD.MOV R5, RZ, RZ, -R5 ;  /* 0x000000ffff058224 */ /* 0x000fe200078e0a05 */
[----:B------:R-:W-:Y:S01]  /*0440*/  @!P1 LOP3.LUT R5, RZ, R3, RZ, 0x33, !PT ;  /* 0x00000003ff059212 */ /* 0x000fe200078e33ff */
[----:B------:R-:W-:Y:S01]  /*0450*/  BSSY.RECONVERGENT B0, `(.L_x_2) ;  /* 0x000002c000007945 */ /* 0x000fe20003800200 */
[----:B------:R-:W-:Y:S01]  /*0460*/  ISETP.GE.AND P0, PT, R0, 0x1, PT ;  /* 0x000000010000780c */ /* 0x000fe20003f06270 */
[----:B------:R-:W1:Y:S01]  /*0470*/  LDCU.64 UR6, c[0x0][0x358] ;  /* 0x00006b00ff0677ac */ /* 0x000e620008000a00 */
[----:B------:R-:W-:Y:S01]  /*0480*/  IADD3 R6, PT, PT, -R5, RZ, RZ ;  /* 0x000000ff05067210 */ /* 0x000fe20007ffe1ff */
[----:B------:R-:W-:Y:S01]  /*0490*/  IMAD.MOV.U32 R7, RZ, RZ, RZ ;  /* 0x000000ffff077224 */ /* 0x000fe200078e00ff */
[----:B------:R-:W2:Y:S03]  /*04a0*/  LDCU UR8, c[0x0][0x398] ;  /* 0x00007300ff0877ac */ /* 0x000ea60008000800 */
[----:B------:R-:W-:Y:S01]  /*04b0*/  IMAD R3, R3, R6, R4 ;  /* 0x0000000603037224 */ /* 0x000fe200078e0204 */
[----:B------:R-:W3:Y:S04]  /*04c0*/  LDCU UR9, c[0x0][0x398] ;  /* 0x00007300ff0977ac */ /* 0x000ee80008000800 */
[----:B------:R-:W-:Y:S01]  /*04d0*/  SHF.R.S32.HI R4, RZ, 0x1f, R3 ;  /* 0x0000001fff047819 */ /* 0x000fe20000011403 */
[----:B0-----:R-:W-:-:S03]  /*04e0*/  IMAD.U32 R17, RZ, RZ, UR4 ;  /* 0x00000004ff117e24 */ /* 0x001fc6000f8e00ff */
[----:B------:R-:W-:Y:S01]  /*04f0*/  LEA.HI R3, R4, R3, RZ, 0x6 ;  /* 0x0000000304037211 */ /* 0x000fe200078f30ff */
[C---:B------:R-:W-:Y:S01]  /*0500*/  IMAD.SHL.U32 R6, R17.reuse, 0x2, RZ ;  /* 0x0000000211067824 */ /* 0x040fe200078e00ff */
[----:B------:R-:W-:Y:S01]  /*0510*/  IADD3 R19, PT, PT, R17, 0x2, RZ ;  /* 0x0000000211137810 */ /* 0x000fe20007ffe0ff */
[----:B------:R-:W-:-:S04]  /*0520*/  IMAD R2, R2, R17, RZ ;  /* 0x0000001102027224 */ /* 0x000fc800078e02ff */
[----:B------:R-:W-:Y:S01]  /*0530*/  IMAD R2, R2, R17, R6 ;  /* 0x0000001102027224 */ /* 0x000fe200078e0206 */
[----:B-12---:R-:W-:Y:S06]  /*0540*/  @!P0 BRA `(.L_x_3) ;  /* 0x0000000000708947 */ /* 0x006fec0003800000 */
[-C--:B------:R-:W-:Y:S02]  /*0550*/  IABS R9, R19.reuse ;  /* 0x0000001300097213 */ /* 0x080fe40000000000 */
[----:B------:R-:W-:Y:S02]  /*0560*/  IABS R10, R0 ;  /* 0x00000000000a7213 */ /* 0x000fe40000000000 */
[----:B------:R-:W0:Y:S01]  /*0570*/  I2F.RP R4, R9 ;  /* 0x0000000900047306 */ /* 0x000e220000209400 */
[----:B------:R-:W-:-:S07]  /*0580*/  IABS R12, R19 ;  /* 0x00000013000c7213 */ /* 0x000fce0000000000 */
[----:B0-----:R-:W0:Y:S02]  /*0590*/  MUFU.RCP R4, R4 ;  /* 0x0000000400047308 */ /* 0x001e240000001000 */
[----:B0-----:R-:W-:Y:S02]  /*05a0*/  VIADD R6, R4, 0xffffffe ;  /* 0x0ffffffe04067836 */ /* 0x001fe40000000000 */
[----:B------:R-:W-:-:S04]  /*05b0*/  IMAD.MOV R4, RZ, RZ, -R12 ;  /* 0x000000ffff047224 */ /* 0x000fc800078e0a0c */
[----:B------:R0:W1:Y:S02]  /*05c0*/  F2I.FTZ.U32.TRUNC.NTZ R7, R6 ;  /* 0x0000000600077305 */ /* 0x000064000021f000 */
[----:B0-----:R-:W-:Y:S02]  /*05d0*/  HFMA2 R6, -RZ, RZ, 0, 0 ;  /* 0x00000000ff067431 */ /* 0x001fe400000001ff */
[----:B-1----:R-:W-:-:S04]  /*05e0*/  IMAD.MOV R8, RZ, RZ, -R7 ;  /* 0x000000ffff087224 */ /* 0x002fc800078e0a07 */
[----:B------:R-:W-:Y:S02]  /*05f0*/  IMAD R11, R8, R9, RZ ;  /* 0x00000009080b7224 */ /* 0x000fe400078e02ff */
[----:B------:R-:W-:Y:S02]  /*0600*/  IMAD.MOV.U32 R8, RZ, RZ, R10 ;  /* 0x000000ffff087224 */ /* 0x000fe400078e000a */
[----:B------:R-:W-:-:S06]  /*0610*/  IMAD.HI.U32 R7, R7, R11, R6 ;  /* 0x0000000b07077227 */ /* 0x000fcc00078e0006 */
[----:B------:R-:W-:-:S04]  /*0620*/  IMAD.HI.U32 R7, R7, R8, RZ ;  /* 0x0000000807077227 */ /* 0x000fc800078e00ff */
[----:B------:R-:W-:-:S05]  /*0630*/  IMAD R4, R7, R4, R8 ;  /* 0x0000000407047224 */ /* 0x000fca00078e0208 */
[----:B------:R-:W-:-:S13]  /*0640*/  ISETP.GT.U32.AND P1, PT, R9, R4, PT ;  /* 0x000000040900720c */ /* 0x000fda0003f24070 */
[----:B------:R-:W-:Y:S02]  /*0650*/  @!P1 IMAD.IADD R4, R4, 0x1, -R9 ;  /* 0x0000000104049824 */ /* 0x000fe400078e0a09 */
[----:B------:R-:W-:Y:S01]  /*0660*/  @!P1 VIADD R7, R7, 0x1 ;  /* 0x0000000107079836 */ /* 0x000fe20000000000 */
[----:B------:R-:W-:Y:S02]  /*0670*/  ISETP.NE.AND P1, PT, R19, RZ, PT ;  /* 0x000000ff1300720c */ /* 0x000fe40003f25270 */
[----:B------:R-:W-:Y:S02]  /*0680*/  ISETP.GE.U32.AND P0, PT, R4, R9, PT ;  /* 0x000000090400720c */ /* 0x000fe40003f06070 */
[----:B------:R-:W-:-:S04]  /*0690*/  LOP3.LUT R4, R0, R19, RZ, 0x3c, !PT ;  /* 0x0000001300047212 */ /* 0x000fc800078e3cff */
[----:B------:R-:W-:-:S07]  /*06a0*/  ISETP.GE.AND P2, PT, R4, RZ, PT ;  /* 0x000000ff0400720c */ /* 0x000fce0003f46270 */
[----:B------:R-:W-:-:S06]  /*06b0*/  @P0 IADD3 R7, PT, PT, R7, 0x1, RZ ;  /* 0x0000000107070810 */ /* 0x000fcc0007ffe0ff */
[----:B------:R-:W-:Y:S01]  /*06c0*/  @!P2 IMAD.MOV R7, RZ, RZ, -R7 ;  /* 0x000000ffff07a224 */ /* 0x000fe200078e0a07 */
[----:B------:R-:W-:-:S05]  /*06d0*/  @!P1 LOP3.LUT R7, RZ, R19, RZ, 0x33, !PT ;  /* 0x00000013ff079212 */ /* 0x000fca00078e33ff */
[----:B------:R-:W-:-:S04]  /*06e0*/  IMAD.MOV R4, RZ, RZ, -R7 ;  /* 0x000000ffff047224 */ /* 0x000fc800078e0a07 */
[----:B------:R-:W-:-:S04]  /*06f0*/  IMAD R4, R19, R4, R0 ;  /* 0x0000000413047224 */ /* 0x000fc800078e0200 */
[----:B------:R-:W-:-:S07]  /*0700*/  IMAD R7, R7, 0x1002, R4 ;  /* 0x0000100207077824 */ /* 0x000fce00078e0204 */
.L_x_3:
[----:B---3--:R-:W-:Y:S05]  /*0710*/  BSYNC.RECONVERGENT B0 ;  /* 0x0000000000007941 */ /* 0x008fea0003800200 */
.L_x_2:
[----:B------:R-:W-:Y:S01]  /*0720*/  ISETP.GE.AND P0, PT, R15, 0x1, PT ;  /* 0x000000010f00780c */ /* 0x000fe20003f06270 */
[----:B------:R-:W-:Y:S01]  /*0730*/  IMAD R2, R5, R2, RZ ;  /* 0x0000000205027224 */ /* 0x000fe200078e02ff */
[----:B------:R-:W-:Y:S01]  /*0740*/  SHF.R.S32.HI R12, RZ, 0x6, R3 ;  /* 0x00000006ff0c7819 */ /* 0x000fe20000011403 */
[----:B------:R-:W-:Y:S01]  /*0750*/  BSSY.RECONVERGENT B0, `(.L_x_4) ;  /* 0x00000ac000007945 */ /* 0x000fe20003800200 */
[----:B------:R-:W-:-:S03]  /*0760*/  IMAD.IADD R13, R0, 0x1, R15 ;  /* 0x00000001000d7824 */ /* 0x000fc600078e020f */
[----:B------:R-:W-:-:S06]  /*0770*/  IMAD R12, R12, R17, R2 ;  /* 0x000000110c0c7224 */ /* 0x000fcc00078e0202 */
[----:B------:R-:W-:Y:S05]  /*0780*/  @!P0 BRA `(.L_x_5) ;  /* 0x0000000800a08947 */ /* 0x000fea0003800000 */
[----:B------:R-:W-:Y:S01]  /*0790*/  IADD3 R8, PT, PT, R0, 0x1, RZ ;  /* 0x0000000100087810 */ /* 0x000fe20007ffe0ff */
[----:B------:R-:W-:Y:S01]  /*07a0*/  BSSY.RECONVERGENT B1, `(.L_x_6) ;  /* 0x0000036000017945 */ /* 0x000fe20003800200 */
[----:B------:R-:W-:Y:S01]  /*07b0*/  IMAD.IADD R4, R12, 0x1, R7 ;  /* 0x000000010c047824 */ /* 0x000fe200078e0207 */
[----:B------:R-:W-:Y:S02]  /*07c0*/  MOV R7, R0 ;  /* 0x0000000000077202 */ /* 0x000fe40000000f00 */
[----:B------:R-:W-:-:S05]  /*07d0*/  VIMNMX R3, PT, PT, R13, R8, !PT ;  /* 0x000000080d037248 */ /* 0x000fca0007fe0100 */
[----:B------:R-:W-:Y:S02]  /*07e0*/  IMAD.IADD R2, R3, 0x1, -R0 ;  /* 0x0000000103027824 */ /* 0x000fe400078e0a00 */
[----:B------:R-:W-:-:S03]  /*07f0*/  IMAD.IADD R3, R0, 0x1, -R3 ;  /* 0x0000000100037824 */ /* 0x000fc600078e0a03 */
[----:B------:R-:W-:Y:S02]  /*0800*/  LOP3.LUT P1, R9, R2, 0x3, RZ, 0xc0, !PT ;  /* 0x0000000302097812 */ /* 0x000fe4000782c0ff */
[----:B------:R-:W-:-:S11]  /*0810*/  ISETP.GT.U32.AND P0, PT, R3, -0x4, PT ;  /* 0xfffffffc0300780c */ /* 0x000fd60003f04070 */
[----:B------:R-:W-:Y:S05]  /*0820*/  @!P1 BRA `(.L_x_7) ;  /* 0x0000000000b49947 */ /* 0x000fea0003800000 */
[----:B------:R-:W-:Y:S01]  /*0830*/  IABS R5, R19 ;  /* 0x0000001300057213 */ /* 0x000fe20000000000 */
[----:B------:R-:W0:Y:S01]  /*0840*/  S2UR UR5, SR_CgaCtaId ;  /* 0x00000000000579c3 */ /* 0x000e220000008800 */
[----:B------:R-:W-:Y:S01]  /*0850*/  UMOV UR4, 0x400 ;  /* 0x0000040000047882 */ /* 0x000fe20000000000 */
[----:B------:R-:W-:Y:S01]  /*0860*/  ISETP.NE.AND P1, PT, R19, RZ, PT ;  /* 0x000000ff1300720c */ /* 0x000fe20003f25270 */
[----:B------:R-:W1:Y:S01]  /*0870*/  I2F.RP R10, R5 ;  /* 0x00000005000a7306 */ /* 0x000e620000209400 */
[----:B------:R-:W-:-:S04]  /*0880*/  IADD3 R9, PT, PT, -R9, RZ, RZ ;  /* 0x000000ff09097210 */ /* 0x000fc80007ffe1ff */
[----:B------:R-:W2:Y:S03]  /*0890*/  LDC.64 R2, c[0x0][0x380] ;  /* 0x0000e000ff027b82 */ /* 0x000ea60000000a00 */
[----:B-1----:R-:W1:Y:S01]  /*08a0*/  MUFU.RCP R10, R10 ;  /* 0x0000000a000a7308 */ /* 0x002e620000001000 */
[----:B0-----:R-:W-:Y:S01]  /*08b0*/  ULEA UR4, UR5, UR4, 0x18 ;  /* 0x0000000405047291 */ /* 0x001fe2000f8ec0ff */
[----:B-1----:R-:W-:-:S05]  /*08c0*/  VIADD R7, R10, 0xffffffe ;  /* 0x0ffffffe0a077836 */ /* 0x002fca0000000000 */
[----:B------:R-:W-:Y:S01]  /*08d0*/  LEA R10, R0, UR4, 0x2 ;  /* 0x00000004000a7c11 */ /* 0x000fe2000f8e10ff */
[----:B------:R-:W0:Y:S02]  /*08e0*/  F2I.FTZ.U32.TRUNC.NTZ R7, R7 ;  /* 0x0000000700077305 */ /* 0x000e24000021f000 */
[----:B0-----:R-:W-:-:S04]  /*08f0*/  IMAD.MOV R6, RZ, RZ, -R7 ;  /* 0x000000ffff067224 */ /* 0x001fc800078e0a07 */
[----:B------:R-:W-:Y:S02]  /*0900*/  IMAD R11, R6, R5, RZ ;  /* 0x00000005060b7224 */ /* 0x000fe400078e02ff */
[----:B------:R-:W-:-:S04]  /*0910*/  IMAD.MOV.U32 R6, RZ, RZ, RZ ;  /* 0x000000ffff067224 */ /* 0x000fc800078e00ff */
[----:B------:R-:W-:Y:S01]  /*0920*/  IMAD.HI.U32 R6, R7, R11, R6 ;  /* 0x0000000b07067227 */ /* 0x000fe200078e0006 */
[----:B--2---:R-:W-:-:S07]  /*0930*/  LOP3.LUT R11, RZ, R19, RZ, 0x33, !PT ;  /* 0x00000013ff0b7212 */ /* 0x004fce00078e33ff */
.L_x_8:
[----:B------:R-:W-:-:S05]  /*0940*/  IMAD.WIDE R16, R4, 0x4, R2 ;  /* 0x0000000404107825 */ /* 0x000fca00078e0202 */
[----:B------:R0:W2:Y:S01]  /*0950*/  LDG.E R21, desc[UR6][R16.64] ;  /* 0x0000000610157981 */ /* 0x0000a2000c1e1900 */
[----:B------:R-:W-:Y:S01]  /*0960*/  IABS R7, R19 ;  /* 0x0000001300077213 */ /* 0x000fe20000000000 */
[----:B------:R-:W-:Y:S01]  /*0970*/  VIADD R9, R9, 0x1 ;  /* 0x0000000109097836 */ /* 0x000fe20000000000 */
[----:B------:R-:W-:Y:S01]  /*0980*/  IABS R14, R8 ;  /* 0x00000008000e7213 */ /* 0x000fe20000000000 */
[----:B------:R-:W-:Y:S01]  /*0990*/  IMAD.MOV.U32 R23, RZ, RZ, 0x1000 ;  /* 0x00001000ff177424 */ /* 0x000fe200078e00ff */
[----:B------:R-:W-:Y:S01]  /*09a0*/  ISETP.GE.AND P3, PT, R8, RZ, PT ;  /* 0x000000ff0800720c */ /* 0x000fe20003f66270 */
[----:B------:R-:W-:Y:S02]  /*09b0*/  IMAD.MOV R18, RZ, RZ, -R7 ;  /* 0x000000ffff127224 */ /* 0x000fe400078e0a07 */
[----:B------:R-:W-:-:S04]  /*09c0*/  IMAD.HI.U32 R7, R6, R14, RZ ;  /* 0x0000000e06077227 */ /* 0x000fc800078e00ff */
[----:B------:R-:W-:Y:S01]  /*09d0*/  IMAD R14, R7, R18, R14 ;  /* 0x00000012070e7224 */ /* 0x000fe200078e020e */
[----:B------:R-:W-:Y:S01]  /*09e0*/  IABS R7, R19 ;  /* 0x0000001300077213 */ /* 0x000fe20000000000 */
[----:B0-----:R-:W-:-:S03]  /*09f0*/  IMAD.U32 R17, RZ, RZ, UR8 ;  /* 0x00000008ff117e24 */ /* 0x001fc6000f8e00ff */
[----:B------:R-:W-:-:S13]  /*0a00*/  ISETP.GT.U32.AND P2, PT, R5, R14, PT ;  /* 0x0000000e0500720c */ /* 0x000fda0003f44070 */
[----:B------:R-:W-:-:S05]  /*0a10*/  @!P2 IMAD.IADD R14, R14, 0x1, -R7 ;  /* 0x000000010e0ea824 */ /* 0x000fca00078e0a07 */
[----:B------:R-:W-:-:S13]  /*0a20*/  ISETP.GT.U32.AND P2, PT, R5, R14, PT ;  /* 0x0000000e0500720c */ /* 0x000fda0003f44070 */
[----:B------:R-:W-:Y:S02]  /*0a30*/  @!P2 IMAD.IADD R14, R14, 0x1, -R7 ;  /* 0x000000010e0ea824 */ /* 0x000fe400078e0a07 */
[----:B------:R-:W-:-:S03]  /*0a40*/  IMAD.MOV.U32 R7, RZ, RZ, R8 ;  /* 0x000000ffff077224 */ /* 0x000fc600078e0008 */
[----:B------:R-:W-:Y:S01]  /*0a50*/  @!P3 IADD3 R14, PT, PT, -R14, RZ, RZ ;  /* 0x000000ff0e0eb210 */ /* 0x000fe20007ffe1ff */
[----:B------:R-:W-:Y:S01]  /*0a60*/  VIADD R8, R7, 0x1 ;  /* 0x0000000107087836 */ /* 0x000fe20000000000 */
[----:B------:R-:W-:Y:S02]  /*0a70*/  ISETP.NE.AND P3, PT, R9, RZ, PT ;  /* 0x000000ff0900720c */ /* 0x000fe40003f65270 */
[----:B------:R-:W-:-:S04]  /*0a80*/  SEL R14, R11, R14, !P1 ;  /* 0x0000000e0b0e7207 */ /* 0x000fc80004800000 */
[----:B------:R-:W-:Y:S02]  /*0a90*/  ISETP.NE.AND P2, PT, R14, RZ, PT ;  /* 0x000000ff0e00720c */ /* 0x000fe40003f45270 */
[----:B------:R-:W-:-:S11]  /*0aa0*/  IADD3 R14, PT, PT, R4, -R17, RZ ;  /* 0x80000011040e7210 */ /* 0x000fd60007ffe0ff */
[----:B------:R-:W-:-:S05]  /*0ab0*/  @!P2 IMAD.IADD.U32 R4, R14, 0x1, R23 ;  /* 0x000000010e04a824 */ /* 0x000fca00078e0017 */
[----:B------:R-:W-:Y:S01]  /*0ac0*/  IADD3 R4, PT, PT, R4, 0x1, RZ ;  /* 0x0000000104047810 */ /* 0x000fe20007ffe0ff */
[----:B--2---:R0:W-:Y:S02]  /*0ad0*/  STS [R10], R21 ;  /* 0x000000150a007388 */ /* 0x0041e40000000800 */
[----:B0-----:R-:W-:Y:S01]  /*0ae0*/  VIADD R10, R10, 0x4 ;  /* 0x000000040a0a7836 */ /* 0x001fe20000000000 */
[----:B------:R-:W-:Y:S06]  /*0af0*/  @P3 BRA `(.L_x_8) ;  /* 0xfffffffc00903947 */ /* 0x000fec000383ffff */
.L_x_7:
[----:B------:R-:W-:Y:S05]  /*0b00*/  BSYNC.RECONVERGENT B1 ;  /* 0x0000000000017941 */ /* 0x000fea0003800200 */
.L_x_6:
[----:B------:R-:W-:Y:S05]  /*0b10*/  @P0 BRA `(.L_x_5) ;  /* 0x0000000400bc0947 */ /* 0x000fea0003800000 */
[----:B------:R-:W-:Y:S01]  /*0b20*/  IABS R14, R19 ;  /* 0x00000013000e7213 */ /* 0x000fe20000000000 */
[----:B------:R-:W0:Y:S01]  /*0b30*/  S2UR UR5, SR_CgaCtaId ;  /* 0x00000000000579c3 */ /* 0x000e220000008800 */
[----:B------:R-:W-:Y:S01]  /*0b40*/  UMOV UR4, 0x400 ;  /* 0x0000040000047882 */ /* 0x000fe20000000000 */
[----:B------:R-:W-:Y:S01]  /*0b50*/  IMAD.MOV.U32 R16, RZ, RZ, RZ ;  /* 0x000000ffff107224 */ /* 0x000fe200078e00ff */
[----:B------:R-:W1:Y:S01]  /*0b60*/  I2F.RP R5, R14 ;  /* 0x0000000e00057306 */ /* 0x000e620000209400 */
[----:B------:R-:W-:-:S04]  /*0b70*/  IADD3 R21, PT, PT, R7, 0x2, RZ ;  /* 0x0000000207157810 */ /* 0x000fc80007ffe0ff */
[----:B------:R-:W2:Y:S03]  /*0b80*/  LDC.64 R2, c[0x0][0x380] ;  /* 0x0000e000ff027b82 */ /* 0x000ea60000000a00 */
[----:B-1----:R-:W1:Y:S01]  /*0b90*/  MUFU.RCP R5, R5 ;  /* 0x0000000500057308 */ /* 0x002e620000001000 */
[----:B0-----:R-:W-:-:S06]  /*0ba0*/  ULEA UR4, UR5, UR4, 0x18 ;  /* 0x0000000405047291 */ /* 0x001fcc000f8ec0ff */
[----:B------:R-:W-:Y:S01]  /*0bb0*/  LEA R18, R7, UR4, 0x2 ;  /* 0x0000000407127c11 */ /* 0x000fe2000f8e10ff */
[----:B-1----:R-:W-:-:S04]  /*0bc0*/  VIADD R17, R5, 0xffffffe ;  /* 0x0ffffffe05117836 */ /* 0x002fc80000000000 */
[----:B------:R-:W-:Y:S02]  /*0bd0*/  VIADD R18, R18, 0x8 ;  /* 0x0000000812127836 */ /* 0x000fe40000000000 */
[----:B------:R-:W0:Y:S02]  /*0be0*/  F2I.FTZ.U32.TRUNC.NTZ R17, R17 ;  /* 0x0000001100117305 */ /* 0x000e24000021f000 */
[----:B0-----:R-:W-:-:S04]  /*0bf0*/  IMAD.MOV R9, RZ, RZ, -R17 ;  /* 0x000000ffff097224 */ /* 0x001fc800078e0a11 */
[----:B------:R-:W-:-:S04]  /*0c00*/  IMAD R9, R9, R14, RZ ;  /* 0x0000000e09097224 */ /* 0x000fc800078e02ff */
[----:B--2---:R-:W-:-:S07]  /*0c10*/  IMAD.HI.U32 R16, R17, R9, R16 ;  /* 0x0000000911107227 */ /* 0x004fce00078e0010 */
.L_x_9:
[-C--:B------:R-:W-:Y:S01]  /*0c20*/  IABS R22, R19.reuse ;  /* 0x0000001300167213 */ /* 0x080fe20000000000 */
[----:B------:R-:W-:Y:S01]  /*0c30*/  VIADD R5, R21, 0xffffffff ;  /* 0xffffffff15057836 */ /* 0x000fe20000000000 */
[----:B------:R-:W-:Y:S01]  /*0c40*/  IABS R7, R19 ;  /* 0x0000001300077213 */ /* 0x000fe20000000000 */
[----:B------:R-:W-:Y:S01]  /*0c50*/  IMAD.MOV.U32 R25, RZ, RZ, 0x1000 ;  /* 0x00001000ff197424 */ /* 0x000fe200078e00ff */
[----:B------:R-:W0:Y:S01]  /*0c60*/  I2F.RP R6, R22 ;  /* 0x0000001600067306 */ /* 0x000e220000209400 */
[----:B------:R-:W-:Y:S02]  /*0c70*/  IABS R11, R21 ;  /* 0x00000015000b7213 */ /* 0x000fe40000000000 */
[----:B------:R-:W-:Y:S02]  /*0c80*/  IABS R9, R5 ;  /* 0x0000000500097213 */ /* 0x000fe40000000000 */
[----:B------:R-:W-:Y:S02]  /*0c90*/  IADD3 R20, PT, PT, RZ, -R7, RZ ;  /* 0x80000007ff147210 */ /* 0x000fe40007ffe0ff */
[----:B------:R-:W-:Y:S01]  /*0ca0*/  ISETP.GE.AND P1, PT, R5, RZ, PT ;  /* 0x000000ff0500720c */ /* 0x000fe20003f26270 */
[----:B------:R-:W-:Y:S01]  /*0cb0*/  IMAD.HI.U32 R7, R16, R9, RZ ;  /* 0x0000000910077227 */ /* 0x000fe200078e00ff */
[----:B------:R-:W-:-:S03]  /*0cc0*/  LOP3.LUT R23, RZ, R19, RZ, 0x33, !PT ;  /* 0x00000013ff177212 */ /* 0x000fc600078e33ff */
[----:B------:R-:W-:Y:S02]  /*0cd0*/  IMAD R7, R7, R20, R9 ;  /* 0x0000001407077224 */ /* 0x000fe400078e0209 */
[----:B------:R-:W-:Y:S01]  /*0ce0*/  IMAD.MOV.U32 R16, RZ, RZ, RZ ;  /* 0x000000ffff107224 */ /* 0x000fe200078e00ff */
[----:B0-----:R-:W0:Y:S02]  /*0cf0*/  MUFU.RCP R6, R6 ;  /* 0x0000000600067308 */ /* 0x001e240000001000 */
[----:B------:R-:W-:-:S13]  /*0d00*/  ISETP.GT.U32.AND P0, PT, R14, R7, PT ;  /* 0x000000070e00720c */ /* 0x000fda0003f04070 */
[----:B------:R-:W-:Y:S01]  /*0d10*/  @!P0 IADD3 R7, PT, PT, R7, -R22, RZ ;  /* 0x8000001607078210 */ /* 0x000fe20007ffe0ff */
[----:B0-----:R-:W-:-:S03]  /*0d20*/  VIADD R17, R6, 0xffffffe ;  /* 0x0ffffffe06117836 */ /* 0x001fc60000000000 */
[----:B------:R-:W-:Y:S01]  /*0d30*/  ISETP.GT.U32.AND P0, PT, R14, R7, PT ;  /* 0x000000070e00720c */ /* 0x000fe20003f04070 */
[--C-:B------:R-:W-:Y:S02]  /*0d40*/  IMAD.MOV.U32 R14, RZ, RZ, R22.reuse ;  /* 0x000000ffff0e7224 */ /* 0x100fe400078e0016 */
[----:B------:R-:W-:Y:S01]  /*0d50*/  VIADD R6, R21, 0x1 ;  /* 0x0000000115067836 */ /* 0x000fe20000000000 */
[----:B------:R-:W0:Y:S09]  /*0d60*/  F2I.FTZ.U32.TRUNC.NTZ R17, R17 ;  /* 0x0000001100117305 */ /* 0x000e32000021f000 */
[----:B------:R-:W-:Y:S01]  /*0d70*/  @!P0 IMAD.IADD R7, R7, 0x1, -R22 ;  /* 0x0000000107078824 */ /* 0x000fe200078e0a16 */
[----:B------:R-:W-:-:S04]  /*0d80*/  ISETP.NE.AND P0, PT, R19, RZ, PT ;  /* 0x000000ff1300720c */ /* 0x000fc80003f05270 */
[----:B------:R-:W-:Y:S01]  /*0d90*/  @!P1 IADD3 R7, PT, PT, -R7, RZ, RZ ;  /* 0x000000ff07079210 */ /* 0x000fe20007ffe1ff */
[----:B0-----:R-:W-:Y:S01]  /*0da0*/  IMAD.MOV R9, RZ, RZ, -R17 ;  /* 0x000000ffff097224 */ /* 0x001fe200078e0a11 */
[----:B------:R-:W-:Y:S02]  /*0db0*/  ISETP.GE.AND P1, PT, R21, RZ, PT ;  /* 0x000000ff1500720c */ /* 0x000fe40003f26270 */
[----:B------:R-:W-:Y:S01]  /*0dc0*/  SEL R7, R23, R7, !P0 ;  /* 0x0000000717077207 */ /* 0x000fe20004000000 */
[----:B------:R-:W-:-:S04]  /*0dd0*/  IMAD R9, R9, R22, RZ ;  /* 0x0000001609097224 */ /* 0x000fc800078e02ff */
[----:B------:R-:W-:Y:S01]  /*0de0*/  IMAD.HI.U32 R16, R17, R9, R16 ;  /* 0x0000000911107227 */ /* 0x000fe200078e0010 */
[----:B------:R-:W-:-:S05]  /*0df0*/  IABS R17, R6 ;  /* 0x0000000600117213 */ /* 0x000fca0000000000 */
[----:B------:R-:W-:-:S04]  /*0e00*/  IMAD.HI.U32 R9, R16, R11, RZ ;  /* 0x0000000b10097227 */ /* 0x000fc800078e00ff */
[----:B------:R-:W-:Y:S02]  /*0e10*/  IMAD R11, R9, R20, R11 ;  /* 0x00000014090b7224 */ /* 0x000fe400078e020b */
[----:B------:R-:W-:-:S03]  /*0e20*/  IMAD.HI.U32 R9, R16, R17, RZ ;  /* 0x0000001110097227 */ /* 0x000fc600078e00ff */
[----:B------:R-:W-:Y:S01]  /*0e30*/  ISETP.GT.U32.AND P2, PT, R14, R11, PT ;  /* 0x0000000b0e00720c */ /* 0x000fe20003f44070 */
[----:B------:R-:W-:Y:S01]  /*0e40*/  IMAD R9, R9, R20, R17 ;  /* 0x0000001409097224 */ /* 0x000fe200078e0211 */
[----:B------:R-:W-:-:S11]  /*0e50*/  MOV R17, UR9 ;  /* 0x0000000900117c02 */ /* 0x000fd60008000f00 */
[----:B------:R-:W-:Y:S01]  /*0e60*/  @!P2 IMAD.IADD R11, R11, 0x1, -R22 ;  /* 0x000000010b0ba824 */ /* 0x000fe200078e0a16 */
[----:B------:R-:W-:-:S04]  /*0e70*/  ISETP.GT.U32.AND P2, PT, R14, R9, PT ;  /* 0x000000090e00720c */ /* 0x000fc80003f44070 */
[----:B------:R-:W-:-:S09]  /*0e80*/  ISETP.GT.U32.AND P3, PT, R14, R11, PT ;  /* 0x0000000b0e00720c */ /* 0x000fd20003f64070 */
[----:B------:R-:W-:Y:S01]  /*0e90*/  @!P2 IMAD.IADD R9, R9, 0x1, -R22 ;  /* 0x000000010909a824 */ /* 0x000fe200078e0a16 */
[----:B------:R-:W-:-:S03]  /*0ea0*/  ISETP.GE.AND P2, PT, R6, RZ, PT ;  /* 0x000000ff0600720c */ /* 0x000fc60003f46270 */
[----:B------:R-:W-:Y:S01]  /*0eb0*/  @!P3 IMAD.IADD R11, R11, 0x1, -R22 ;  /* 0x000000010b0bb824 */ /* 0x000fe200078e0a16 */
[----:B------:R-:W-:Y:S01]  /*0ec0*/  ISETP.NE.AND P3, PT, R7, RZ, PT ;  /* 0x000000ff0700720c */ /* 0x000fe20003f65270 */
[----:B------:R-:W-:Y:S01]  /*0ed0*/  IMAD.MOV.U32 R7, RZ, RZ, R4 ;  /* 0x000000ffff077224 */ /* 0x000fe200078e0004 */
[----:B------:R-:W-:Y:S01]  /*0ee0*/  ISETP.GT.U32.AND P4, PT, R14, R9, PT ;  /* 0x000000090e00720c */ /* 0x000fe20003f84070 */
[----:B------:R-:W-:Y:S02]  /*0ef0*/  @!P1 IMAD.MOV R11, RZ, RZ, -R11 ;  /* 0x000000ffff0b9224 */ /* 0x000fe400078e0a0b */
[C---:B------:R-:W-:Y:S02]  /*0f00*/  IMAD.IADD R6, R7.reuse, 0x1, -R17 ;  /* 0x0000000107067824 */ /* 0x040fe400078e0a11 */
[----:B------:R-:W-:Y:S01]  /*0f10*/  IMAD.WIDE R4, R7, 0x4, R2 ;  /* 0x0000000407047825 */ /* 0x000fe200078e0202 */
[----:B------:R-:W-:-:S04]  /*0f20*/  SEL R11, R23, R11, !P0 ;  /* 0x0000000b170b7207 */ /* 0x000fc80004000000 */
[----:B------:R-:W-:Y:S01]  /*0f30*/  ISETP.NE.AND P1, PT, R11, RZ, PT ;  /* 0x000000ff0b00720c */ /* 0x000fe20003f25270 */
[----:B------:R-:W-:Y:S01]  /*0f40*/  @!P3 IMAD.IADD.U32 R7, R6, 0x1, R25 ;  /* 0x000000010607b824 */ /* 0x000fe200078e0019 */
[----:B------:R0:W2:Y:S01]  /*0f50*/  LDG.E R5, desc[UR6][R4.64] ;  /* 0x0000000604057981 */ /* 0x0000a2000c1e1900 */
[----:B------:R-:W-:Y:S01]  /*0f60*/  @!P4 IADD3 R9, PT, PT, R9, -R22, RZ ;  /* 0x800000160909c210 */ /* 0x000fe20007ffe0ff */
[----:B------:R-:W-:Y:S02]  /*0f70*/  IMAD.MOV.U32 R11, RZ, RZ, 0x1000 ;  /* 0x00001000ff0b7424 */ /* 0x000fe400078e00ff */
[----:B------:R-:W-:Y:S02]  /*0f80*/  VIADD R8, R7, 0x1 ;  /* 0x0000000107087836 */ /* 0x000fe40000000000 */
[----:B------:R-:W-:-:S03]  /*0f90*/  @!P2 IMAD.MOV R9, RZ, RZ, -R9 ;  /* 0x000000ffff09a224 */ /* 0x000fc600078e0a09 */
[----:B------:R-:W-:Y:S02]  /*0fa0*/  IADD3 R6, PT, PT, R8, -R17, RZ ;  /* 0x8000001108067210 */ /* 0x000fe40007ffe0ff */
[----:B------:R-:W-:-:S03]  /*0fb0*/  SEL R9, R23, R9, !P0 ;  /* 0x0000000917097207 */ /* 0x000fc60004000000 */
[----:B------:R-:W-:Y:S01]  /*0fc0*/  @!P1 IMAD.IADD.U32 R8, R6, 0x1, R11 ;  /* 0x0000000106089824 */ /* 0x000fe200078e000b */
[----:B------:R-:W-:Y:S01]  /*0fd0*/  ISETP.NE.AND P1, PT, R9, RZ, PT ;  /* 0x000000ff0900720c */ /* 0x000fe20003f25270 */
[----:B------:R-:W-:Y:S02]  /*0fe0*/  IMAD.MOV.U32 R9, RZ, RZ, 0x1000 ;  /* 0x00001000ff097424 */ /* 0x000fe400078e00ff */
[----:B------:R-:W-:-:S04]  /*0ff0*/  VIADD R24, R8, 0x1 ;  /* 0x0000000108187836 */ /* 0x000fc80000000000 */
[----:B------:R-:W-:-:S06]  /*1000*/  IMAD.IADD R6, R24, 0x1, -R17 ;  /* 0x0000000118067824 */ /* 0x000fcc00078e0a11 */
[----:B------:R-:W-:Y:S02]  /*1010*/  @!P1 IMAD.IADD.U32 R24, R6, 0x1, R9 ;  /* 0x0000000106189824 */ /* 0x000fe400078e0009 */
[----:B------:R-:W-:-:S04]  /*1020*/  IMAD.WIDE R6, R7, 0x4, R2 ;  /* 0x0000000407067825 */ /* 0x000fc800078e0202 */
[--C-:B------:R-:W-:Y:S02]  /*1030*/  IMAD.WIDE R8, R8, 0x4, R2.reuse ;  /* 0x0000000408087825 */ /* 0x100fe400078e0202 */
[----:B------:R1:W3:Y:S02]  /*1040*/  LDG.E R7, desc[UR6][R6.64+0x4] ;  /* 0x0000040606077981 */ /* 0x0002e4000c1e1900 */
[----:B------:R-:W-:Y:S02]  /*1050*/  IMAD.WIDE R10, R24, 0x4, R2 ;  /* 0x00000004180a7825 */ /* 0x000fe400078e0202 */
[----:B------:R-:W4:Y:S04]  /*1060*/  LDG.E R9, desc[UR6][R8.64+0x4] ;  /* 0x0000040608097981 */ /* 0x000f28000c1e1900 */
[----:B------:R-:W5:Y:S01]  /*1070*/  LDG.E R11, desc[UR6][R10.64+0x4] ;  /* 0x000004060a0b7981 */ /* 0x000f62000c1e1900 */
[----:B------:R-:W-:-:S04]  /*1080*/  IADD3 R26, PT, PT, R21, 0x2, RZ ;  /* 0x00000002151a7810 */ /* 0x000fc80007ffe0ff */
[----:B------:R-:W-:-:S05]  /*1090*/  IABS R27, R26 ;  /* 0x0000001a001b7213 */ /* 0x000fca0000000000 */
[----:B------:R-:W-:-:S04]  /*10a0*/  IMAD.HI.U32 R25, R16, R27, RZ ;  /* 0x0000001b10197227 */ /* 0x000fc800078e00ff */
[----:B------:R-:W-:-:S05]  /*10b0*/  IMAD R25, R25, R20, R27 ;  /* 0x0000001419197224 */ /* 0x000fca00078e021b */
[----:B------:R-:W-:Y:S02]  /*10c0*/  ISETP.GT.U32.AND P1, PT, R14, R25, PT ;  /* 0x000000190e00720c */ /* 0x000fe40003f24070 */
[----:B------:R-:W-:-:S11]  /*10d0*/  ISETP.GE.AND P2, PT, R26, RZ, PT ;  /* 0x000000ff1a00720c */ /* 0x000fd60003f46270 */
[----:B------:R-:W-:-:S05]  /*10e0*/  @!P1 IMAD.IADD R25, R25, 0x1, -R22 ;  /* 0x0000000119199824 */ /* 0x000fca00078e0a16 */
[----:B------:R-:W-:-:S13]  /*10f0*/  ISETP.GT.U32.AND P1, PT, R14, R25, PT ;  /* 0x000000190e00720c */ /* 0x000fda0003f24070 */
[----:B------:R-:W-:-:S04]  /*1100*/  @!P1 IMAD.IADD R25, R25, 0x1, -R22 ;  /* 0x0000000119199824 */ /* 0x000fc800078e0a16 */
[----:B------:R-:W-:-:S05]  /*1110*/  @!P2 IMAD.MOV R25, RZ, RZ, -R25 ;  /* 0x000000ffff19a224 */ /* 0x000fca00078e0a19 */
[----:B------:R-:W-:-:S04]  /*1120*/  SEL R23, R23, R25, !P0 ;  /* 0x0000001917177207 */ /* 0x000fc80004000000 */
[----:B------:R-:W-:Y:S02]  /*1130*/  ISETP.NE.AND P0, PT, R23, RZ, PT ;  /* 0x000000ff1700720c */ /* 0x000fe40003f05270 */
[----:B------:R-:W-:Y:S02]  /*1140*/  ISETP.GE.AND P1, PT, R26, R13, PT ;  /* 0x0000000d1a00720c */ /* 0x000fe40003f26270 */
[----:B0-----:R-:W-:Y:S01]  /*1150*/  IADD3 R4, PT, PT, R24, 0x1, RZ ;  /* 0x0000000118047810 */ /* 0x001fe20007ffe0ff */
[----:B------:R-:W-:-:S04]  /*1160*/  IMAD.MOV.U32 R23, RZ, RZ, 0x1000 ;  /* 0x00001000ff177424 */ /* 0x000fc800078e00ff */
[----:B-1----:R-:W-:-:S04]  /*1170*/  IMAD.IADD R6, R4, 0x1, -R17 ;  /* 0x0000000104067824 */ /* 0x002fc800078e0a11 */
[----:B------:R-:W-:Y:S02]  /*1180*/  @!P0 IMAD.IADD.U32 R4, R6, 0x1, R23 ;  /* 0x0000000106048824 */ /* 0x000fe400078e0017 */
[----:B------:R-:W-:-:S03]  /*1190*/  VIADD R21, R21, 0x4 ;  /* 0x0000000415157836 */ /* 0x000fc60000000000 */
[----:B------:R-:W-:Y:S01]  /*11a0*/  IADD3 R4, PT, PT, R4, 0x1, RZ ;  /* 0x0000000104047810 */ /* 0x000fe20007ffe0ff */
[----:B--2---:R-:W-:Y:S04]  /*11b0*/  STS [R18+-0x8], R5 ;  /* 0xfffff80512007388 */ /* 0x004fe80000000800 */
[----:B---3--:R-:W-:Y:S04]  /*11c0*/  STS [R18+-0x4], R7 ;  /* 0xfffffc0712007388 */ /* 0x008fe80000000800 */
[----:B----4-:R-:W-:Y:S04]  /*11d0*/  STS [R18], R9 ;  /* 0x0000000912007388 */ /* 0x010fe80000000800 */
[----:B-----5:R0:W-:Y:S02]  /*11e0*/  STS [R18+0x4], R11 ;  /* 0x0000040b12007388 */ /* 0x0201e40000000800 */
[----:B0-----:R-:W-:Y:S01]  /*11f0*/  VIADD R18, R18, 0x10 ;  /* 0x0000001012127836 */ /* 0x001fe20000000000 */
[----:B------:R-:W-:Y:S06]  /*1200*/  @!P1 BRA `(.L_x_9) ;  /* 0xfffffff800849947 */ /* 0x000fec000383ffff */
.L_x_5:
[----:B------:R-:W-:Y:S05]  /*1210*/  BSYNC.RECONVERGENT B0 ;  /* 0x0000000000007941 */ /* 0x000fea0003800200 */
.L_x_4:
[----:B------:R-:W-:Y:S01]  /*1220*/  BAR.SYNC.DEFER_BLOCKING 0x0 ;  /* 0x0000000000007b1d */ /* 0x000fe20000010000 */
[----:B------:R-:W-:Y:S01]  /*1230*/  ISETP.GE.AND P1, PT, R0, 0x1, PT ;  /* 0x000000010000780c */ /* 0x000fe20003f26270 */
[----:B------:R-:W-:Y:S01]  /*1240*/  IMAD.MOV.U32 R3, RZ, RZ, RZ ;  /* 0x000000ffff037224 */ /* 0x000fe200078e00ff */
[----:B------:R-:W-:-:S03]  /*1250*/  ISETP.GE.AND P0, PT, R15, 0x1, PT ;  /* 0x000000010f00780c */ /* 0x000fc60003f06270 */
[----:B------:R-:W0:Y:S01]  /*1260*/  LDCU.64 UR8, c[0x0][0x388] ;  /* 0x00007100ff0877ac */ /* 0x000e220008000a00 */
[----:B------:R-:W-:Y:S07]  /*1270*/  BSSY.RECONVERGENT B0, `(.L_x_10) ;  /* 0x000001e000007945 */ /* 0x000fee0003800200 */
[----:B------:R-:W-:Y:S05]  /*1280*/  @!P1 BRA `(.L_x_11) ;  /* 0x0000000000709947 */ /* 0x000fea0003800000 */
[----:B------:R-:W-:Y:S01]  /*1290*/  VIADD R7, R17, 0x2 ;  /* 0x0000000211077836 */ /* 0x000fe20000000000 */
[----:B------:R-:W-:-:S04]  /*12a0*/  IABS R6, R0 ;  /* 0x0000000000067213 */ /* 0x000fc80000000000 */
[-C--:B------:R-:W-:Y:S02]  /*12b0*/  IABS R4, R7.reuse ;  /* 0x0000000700047213 */ /* 0x080fe40000000000 */
[----:B------:R-:W-:Y:S02]  /*12c0*/  IABS R8, R7 ;  /* 0x0000000700087213 */ /* 0x000fe40000000000 */
[----:B------:R-:W1:Y:S08]  /*12d0*/  I2F.RP R5, R4 ;  /* 0x0000000400057306 */ /* 0x000e700000209400 */
[----:B-1----:R-:W1:Y:S02]  /*12e0*/  MUFU.RCP R5, R5 ;  /* 0x0000000500057308 */ /* 0x002e640000001000 */
[----:B-1----:R-:W-:Y:S01]  /*12f0*/  IADD3 R2, PT, PT, R5, 0xffffffe, RZ ;  /* 0x0ffffffe05027810 */ /* 0x002fe20007ffe0ff */
[----:B------:R-:W-:-:S05]  /*1300*/  IMAD.MOV R5, RZ, RZ, -R8 ;  /* 0x000000ffff057224 */ /* 0x000fca00078e0a08 */
[----:B------:R1:W2:Y:S02]  /*1310*/  F2I.FTZ.U32.TRUNC.NTZ R3, R2 ;  /* 0x0000000200037305 */ /* 0x0002a4000021f000 */
[----:B-1----:R-:W-:Y:S02]  /*1320*/  IMAD.MOV.U32 R2, RZ, RZ, RZ ;  /* 0x000000ffff027224 */ /* 0x002fe400078e00ff */
[----:B--2---:R-:W-:-:S04]  /*1330*/  IMAD.MOV R9, RZ, RZ, -R3 ;  /* 0x000000ffff097224 */ /* 0x004fc800078e0a03 */
[----:B------:R-:W-:-:S04]  /*1340*/  IMAD R9, R9, R4, RZ ;  /* 0x0000000409097224 */ /* 0x000fc800078e02ff */
[----:B------:R-:W-:Y:S01]  /*1350*/  IMAD.HI.U32 R9, R3, R9, R2 ;  /* 0x0000000903097227 */ /* 0x000fe200078e0002 */
[----:B------:R-:W-:-:S04]  /*1360*/  LOP3.LUT R2, R0, R7, RZ, 0x3c, !PT ;  /* 0x0000000700027212 */ /* 0x000fc800078e3cff */
[----:B------:R-:W-:Y:S01]  /*1370*/  ISETP.GE.AND P3, PT, R2, RZ, PT ;  /* 0x000000ff0200720c */ /* 0x000fe20003f66270 */
[----:B------:R-:W-:-:S04]  /*1380*/  IMAD.HI.U32 R3, R9, R6, RZ ;  /* 0x0000000609037227 */ /* 0x000fc800078e00ff */
[----:B------:R-:W-:-:S05]  /*1390*/  IMAD R5, R3, R5, R6 ;  /* 0x0000000503057224 */ /* 0x000fca00078e0206 */
[----:B------:R-:W-:-:S13]  /*13a0*/  ISETP.GT.U32.AND P1, PT, R4, R5, PT ;  /* 0x000000050400720c */ /* 0x000fda0003f24070 */
[-C--:B------:R-:W-:Y:S01]  /*13b0*/  @!P1 IADD3 R5, PT, PT, R5, -R4.reuse, RZ ;  /* 0x8000000405059210 */ /* 0x080fe20007ffe0ff */
[----:B------:R-:W-:Y:S01]  /*13c0*/  @!P1 VIADD R3, R3, 0x1 ;  /* 0x0000000103039836 */ /* 0x000fe20000000000 */
[----:B------:R-:W-:Y:S02]  /*13d0*/  ISETP.NE.AND P1, PT, R7, RZ, PT ;  /* 0x000000ff0700720c */ /* 0x000fe40003f25270 */
[----:B------:R-:W-:-:S13]  /*13e0*/  ISETP.GE.U32.AND P2, PT, R5, R4, PT ;  /* 0x000000040500720c */ /* 0x000fda0003f46070 */
[----:B------:R-:W-:-:S04]  /*13f0*/  @P2 VIADD R3, R3, 0x1 ;  /* 0x0000000103032836 */ /* 0x000fc80000000000 */
[----:B------:R-:W-:Y:S01]  /*1400*/  @!P3 IMAD.MOV R3, RZ, RZ, -R3 ;  /* 0x000000ffff03b224 */ /* 0x000fe200078e0a03 */
[----:B------:R-:W-:-:S04]  /*1410*/  @!P1 LOP3.LUT R3, RZ, R7, RZ, 0x33, !PT ;  /* 0x00000007ff039212 */ /* 0x000fc800078e33ff */
[----:B------:R-:W-:-:S05]  /*1420*/  IADD3 R5, PT, PT, -R3, RZ, RZ ;  /* 0x000000ff03057210 */ /* 0x000fca0007ffe1ff */
[----:B------:R-:W-:-:S04]  /*1430*/  IMAD R2, R7, R5, R0 ;  /* 0x0000000507027224 */ /* 0x000fc800078e0200 */
[----:B------:R-:W-:-:S07]  /*1440*/  IMAD R3, R3, 0x1002, R2 ;  /* 0x0000100203037824 */ /* 0x000fce00078e0202 */
.L_x_11:
[----:B0-----:R-:W-:Y:S05]  /*1450*/  BSYNC.RECONVERGENT B0 ;  /* 0x0000000000007941 */ /* 0x001fea0003800200 */
.L_x_10:
[----:B------:R-:W-:Y:S01]  /*1460*/  BSSY.RECONVERGENT B0, `(.L_x_12) ;  /* 0x0000159000007945 */ /* 0x000fe20003800200 */
[----:B------:R-:W-:-:S03]  /*1470*/  IMAD.IADD R4, R12, 0x1, R3 ;  /* 0x000000010c047824 */ /* 0x000fc600078e0203 */
[----:B------:R-:W-:Y:S05]  /*1480*/  @!P0 BRA `(.L_x_13) ;  /* 0x0000001400588947 */ /* 0x000fea0003800000 */
[----:B------:R-:W-:Y:S01]  /*1490*/  VIADD R2, R0, 0x1 ;  /* 0x0000000100027836 */ /* 0x000fe20000000000 */
[----:B------:R-:W0:Y:S01]  /*14a0*/  LDC R6, c[0x0][0x390] ;  /* 0x0000e400ff067b82 */ /* 0x000e220000000800 */
[----:B------:R-:W-:Y:S01]  /*14b0*/  BSSY.RECONVERGENT B1, `(.L_x_14) ;  /* 0x0000086000017945 */ /* 0x000fe20003800200 */
[----:B------:R-:W-:Y:S02]  /*14c0*/  IADD3 R5, PT, PT, R17, 0x2, RZ ;  /* 0x0000000211057810 */ /* 0x000fe40007ffe0ff */
[----:B------:R-:W-:-:S05]  /*14d0*/  VIMNMX R3, PT, PT, R13, R2, !PT ;  /* 0x000000020d037248 */ /* 0x000fca0007fe0100 */
[----:B------:R-:W-:-:S05]  /*14e0*/  IMAD.IADD R3, R3, 0x1, -R0 ;  /* 0x0000000103037824 */ /* 0x000fca00078e0a00 */
[----:B------:R-:W-:-:S04]  /*14f0*/  LOP3.LUT R3, R3, 0x1, RZ, 0xc0, !PT ;  /* 0x0000000103037812 */ /* 0x000fc800078ec0ff */
[----:B------:R-:W-:Y:S02]  /*1500*/  ISETP.NE.U32.AND P0, PT, R3, 0x1, PT ;  /* 0x000000010300780c */ /* 0x000fe40003f05070 */
[----:B0-----:R-:W-:-:S11]  /*1510*/  IADD3 R7, PT, PT, R6, -0x3, -R17 ;  /* 0xfffffffd06077810 */ /* 0x001fd60007ffe811 */
[----:B------:R-:W-:Y:S05]  /*1520*/  @P0 BRA `(.L_x_15) ;  /* 0x0000000400f80947 */ /* 0x000fea0003800000 */
[C---:B------:R-:W-:Y:S01]  /*1530*/  ISETP.GE.AND P0, PT, R0.reuse, R7, PT ;  /* 0x000000070000720c */ /* 0x040fe20003f06270 */
[----:B------:R-:W-:Y:S04]  /*1540*/  BSSY.RECONVERGENT B2, `(.L_x_16) ;  /* 0x000005f000027945 */ /* 0x000fe80003800200 */
[----:B------:R-:W-:Y:S01]  /*1550*/  BSSY.RELIABLE B3, `(.L_x_17) ;  /* 0x0000055000037945 */ /* 0x000fe20003800100 */
[----:B------:R-:W-:-:S13]  /*1560*/  ISETP.LE.OR P0, PT, R0, R5, P0 ;  /* 0x000000050000720c */ /* 0x000fda0000703670 */
[----:B------:R-:W-:Y:S05]  /*1570*/  @P0 BRA `(.L_x_18) ;  /* 0x0000000400480947 */ /* 0x000fea0003800000 */
[-C--:B------:R-:W-:Y:S02]  /*1580*/  IABS R3, R5.reuse ;  /* 0x0000000500037213 */ /* 0x080fe40000000000 */
[----:B------:R-:W-:Y:S02]  /*1590*/  IABS R14, R5 ;  /* 0x00000005000e7213 */ /* 0x000fe40000000000 */
[----:B------:R-:W0:Y:S01]  /*15a0*/  I2F.RP R6, R3 ;  /* 0x0000000300067306 */ /* 0x000e220000209400 */
[----:B------:R-:W-:Y:S02]  /*15b0*/  IABS R12, R2 ;  /* 0x00000002000c7213 */ /* 0x000fe40000000000 */
[----:B------:R-:W-:Y:S01]  /*15c0*/  IMAD.MOV R14, RZ, RZ, -R14 ;  /* 0x000000ffff0e7224 */ /* 0x000fe200078e0a0e */
[----:B------:R-:W-:-:S04]  /*15d0*/  ISETP.GE.AND P1, PT, R2, RZ, PT ;  /* 0x000000ff0200720c */ /* 0x000fc80003f26270 */
[----:B0-----:R-:W0:Y:S02]  /*15e0*/  MUFU.RCP R6, R6 ;  /* 0x0000000600067308 */ /* 0x001e240000001000 */
[----:B0-----:R-:W-:-:S06]  /*15f0*/  VIADD R8, R6, 0xffffffe ;  /* 0x0ffffffe06087836 */ /* 0x001fcc0000000000 */
[----:B------:R0:W1:Y:S02]  /*1600*/  F2I.FTZ.U32.TRUNC.NTZ R9, R8 ;  /* 0x0000000800097305 */ /* 0x000064000021f000 */
[----:B0-----:R-:W-:Y:S02]  /*1610*/  HFMA2 R8, -RZ, RZ, 0, 0 ;  /* 0x00000000ff087431 */ /* 0x001fe400000001ff */
[----:B-1----:R-:W-:-:S04]  /*1620*/  IMAD.MOV R10, RZ, RZ, -R9 ;  /* 0x000000ffff0a7224 */ /* 0x002fc800078e0a09 */
[----:B------:R-:W-:-:S04]  /*1630*/  IMAD R11, R10, R3, RZ ;  /* 0x000000030a0b7224 */ /* 0x000fc800078e02ff */
[----:B------:R-:W-:Y:S01]  /*1640*/  IMAD.HI.U32 R10, R9, R11, R8 ;  /* 0x0000000b090a7227 */ /* 0x000fe200078e0008 */
[----:B------:R-:W-:-:S03]  /*1650*/  LOP3.LUT R8, RZ, R5, RZ, 0x33, !PT ;  /* 0x00000005ff087212 */ /* 0x000fc600078e33ff */
[----:B------:R-:W-:Y:S02]  /*1660*/  IMAD.MOV.U32 R9, RZ, RZ, R12 ;  /* 0x000000ffff097224 */ /* 0x000fe400078e000c */
[----:B------:R-:W-:Y:S02]  /*1670*/  IMAD.MOV.U32 R11, RZ, RZ, R14 ;  /* 0x000000ffff0b7224 */ /* 0x000fe400078e000e */
[----:B------:R-:W-:-:S04]  /*1680*/  IMAD.HI.U32 R6, R10, R9, RZ ;  /* 0x000000090a067227 */ /* 0x000fc800078e00ff */
[----:B------:R-:W-:-:S05]  /*1690*/  IMAD R6, R6, R11, R9 ;  /* 0x0000000b06067224 */ /* 0x000fca00078e0209 */
[----:B------:R-:W-:-:S13]  /*16a0*/  ISETP.GT.U32.AND P0, PT, R3, R6, PT ;  /* 0x000000060300720c */ /* 0x000fda0003f04070 */
[----:B------:R-:W-:-:S05]  /*16b0*/  @!P0 IMAD.IADD R6, R6, 0x1, -R3 ;  /* 0x0000000106068824 */ /* 0x000fca00078e0a03 */
[----:B------:R-:W-:-:S13]  /*16c0*/  ISETP.GT.U32.AND P0, PT, R3, R6, PT ;  /* 0x000000060300720c */ /* 0x000fda0003f04070 */
[----:B------:R-:W-:Y:S02]  /*16d0*/  @!P0 IADD3 R6, PT, PT, R6, -R3, RZ ;  /* 0x8000000306068210 */ /* 0x000fe40007ffe0ff */
[----:B------:R-:W-:-:S03]  /*16e0*/  ISETP.NE.AND P0, PT, R5, RZ, PT ;  /* 0x000000ff0500720c */ /* 0x000fc60003f05270 */
[----:B------:R-:W-:-:S05]  /*16f0*/  @!P1 IMAD.MOV R6, RZ, RZ, -R6 ;  /* 0x000000ffff069224 */ /* 0x000fca00078e0a06 */
[----:B------:R-:W-:-:S04]  /*1700*/  SEL R6, R8, R6, !P0 ;  /* 0x0000000608067207 */ /* 0x000fc80004000000 */
[----:B------:R-:W-:-:S13]  /*1710*/  ISETP.NE.AND P1, PT, R6, RZ, PT ;  /* 0x000000ff0600720c */ /* 0x000fda0003f25270 */
[----:B------:R-:W-:Y:S05]  /*1720*/  @!P1 BRA `(.L_x_18) ;  /* 0x0000000000dc9947 */ /* 0x000fea0003800000 */
[----:B------:R-:W-:Y:S02]  /*1730*/  IABS R6, R0 ;  /* 0x0000000000067213 */ /* 0x000fe40000000000 */
[----:B------:R-:W-:-:S03]  /*1740*/  ISETP.GE.AND P2, PT, R0, RZ, PT ;  /* 0x000000ff0000720c */ /* 0x000fc60003f46270 */
[----:B------:R-:W-:-:S04]  /*1750*/  IMAD.HI.U32 R10, R10, R6, RZ ;  /* 0x000000060a0a7227 */ /* 0x000fc800078e00ff */
[----:B------:R-:W-:-:S05]  /*1760*/  IMAD R6, R10, R11, R6 ;  /* 0x0000000b0a067224 */ /* 0x000fca00078e0206 */
[----:B------:R-:W-:-:S13]  /*1770*/  ISETP.GT.U32.AND P1, PT, R3, R6, PT ;  /* 0x000000060300720c */ /* 0x000fda0003f24070 */
[----:B------:R-:W-:-:S05]  /*1780*/  @!P1 IMAD.IADD R6, R6, 0x1, -R3 ;  /* 0x0000000106069824 */ /* 0x000fca00078e0a03 */
[----:B------:R-:W-:-:S13]  /*1790*/  ISETP.GT.U32.AND P1, PT, R3, R6, PT ;  /* 0x000000060300720c */ /* 0x000fda0003f24070 */
[----:B------:R-:W-:-:S05]  /*17a0*/  @!P1 IMAD.IADD R6, R6, 0x1, -R3 ;  /* 0x0000000106069824 */ /* 0x000fca00078e0a03 */
[----:B------:R-:W-:-:S05]  /*17b0*/  MOV R3, R6 ;  /* 0x0000000600037202 */ /* 0x000fca0000000f00 */
[----:B------:R-:W-:-:S05]  /*17c0*/  @!P2 IMAD.MOV R3, RZ, RZ, -R3 ;  /* 0x000000ffff03a224 */ /* 0x000fca00078e0a03 */
[----:B------:R-:W-:-:S04]  /*17d0*/  SEL R3, R8, R3, !P0 ;  /* 0x0000000308037207 */ /* 0x000fc80004000000 */
[----:B------:R-:W-:-:S13]  /*17e0*/  ISETP.NE.AND P0, PT, R3, RZ, PT ;  /* 0x000000ff0300720c */ /* 0x000fda0003f05270 */
[----:B------:R-:W-:Y:S05]  /*17f0*/  @P0 BREAK.RELIABLE B3 ;  /* 0x0000000000030942 */ /* 0x000fea0003800100 */
[----:B------:R-:W-:Y:S05]  /*1800*/  @!P0 BRA `(.L_x_18) ;  /* 0x0000000000a48947 */ /* 0x000fea0003800000 */
[----:B------:R-:W0:Y:S01]  /*1810*/  S2UR UR5, SR_CgaCtaId ;  /* 0x00000000000579c3 */ /* 0x000e220000008800 */
[----:B------:R-:W-:Y:S01]  /*1820*/  UMOV UR4, 0x400 ;  /* 0x0000040000047882 */ /* 0x000fe20000000000 */
[----:B------:R-:W-:Y:S01]  /*1830*/  IMAD.IADD R3, R0, 0x1, -R17 ;  /* 0x0000000100037824 */ /* 0x000fe200078e0a11 */
[----:B0-----:R-:W-:-:S06]  /*1840*/  ULEA UR4, UR5, UR4, 0x18 ;  /* 0x0000000405047291 */ /* 0x001fcc000f8ec0ff */
[----:B------:R-:W-:Y:S02]  /*1850*/  LEA R12, R0, UR4, 0x2 ;  /* 0x00000004000c7c11 */ /* 0x000fe4000f8e10ff */
[----:B------:R-:W-:-:S03]  /*1860*/  LEA R10, R3, UR4, 0x2 ;  /* 0x00000004030a7c11 */ /* 0x000fc6000f8e10ff */
[----:B------:R-:W-:Y:S01]  /*1870*/  IMAD R11, R17, 0x4, R12 ;  /* 0x00000004110b7824 */ /* 0x000fe200078e020c */
[----:B------:R-:W-:Y:S04]  /*1880*/  LDS R0, [R12] ;  /* 0x000000000c007984 */ /* 0x000fe80000000800 */
[----:B------:R-:W-:Y:S04]  /*1890*/  LDS R3, [R12+-0x4] ;  /* 0xfffffc000c037984 */ /* 0x000fe80000000800 */
[----:B------:R-:W0:Y:S04]  /*18a0*/  LDS R6, [R12+0x4] ;  /* 0x000004000c067984 */ /* 0x000e280000000800 */
[----:B------:R-:W-:Y:S04]  /*18b0*/  LDS R9, [R10+-0x8] ;  /* 0xfffff8000a097984 */ /* 0x000fe80000000800 */
[----:B------:R-:W1:Y:S01]  /*18c0*/  LDS R11, [R11+0x8] ;  /* 0x000008000b0b7984 */ /* 0x000e620000000800 */
[----:B0-----:R-:W-:-:S04]  /*18d0*/  IADD3 R0, PT, PT, R6, R3, R0 ;  /* 0x0000000306007210 */ /* 0x001fc80007ffe000 */
[----:B-1----:R-:W-:-:S04]  /*18e0*/  IADD3 R15, PT, PT, R11, R0, R9 ;  /* 0x000000000b0f7210 */ /* 0x002fc80007ffe009 */
[-C--:B------:R-:W-:Y:S02]  /*18f0*/  IABS R6, R15.reuse ;  /* 0x0000000f00067213 */ /* 0x080fe40000000000 */
[----:B------:R-:W-:Y:S02]  /*1900*/  IABS R10, R15 ;  /* 0x0000000f000a7213 */ /* 0x000fe40000000000 */
[----:B------:R-:W0:Y:S08]  /*1910*/  I2F.RP R0, R6 ;  /* 0x0000000600007306 */ /* 0x000e300000209400 */
[----:B0-----:R-:W0:Y:S02]  /*1920*/  MUFU.RCP R0, R0 ;  /* 0x0000000000007308 */ /* 0x001e240000001000 */
[----:B0-----:R-:W-:-:S06]  /*1930*/  IADD3 R8, PT, PT, R0, 0xffffffe, RZ ;  /* 0x0ffffffe00087810 */ /* 0x001fcc0007ffe0ff */
[----:B------:R0:W1:Y:S02]  /*1940*/  F2I.FTZ.U32.TRUNC.NTZ R9, R8 ;  /* 0x0000000800097305 */ /* 0x000064000021f000 */
[----:B0-----:R-:W-:Y:S02]  /*1950*/  IMAD.MOV.U32 R8, RZ, RZ, RZ ;  /* 0x000000ffff087224 */ /* 0x001fe400078e00ff */
[----:B-1----:R-:W-:-:S04]  /*1960*/  IMAD.MOV R3, RZ, RZ, -R9 ;  /* 0x000000ffff037224 */ /* 0x002fc800078e0a09 */
[----:B------:R-:W-:-:S04]  /*1970*/  IMAD R3, R3, R6, RZ ;  /* 0x0000000603037224 */ /* 0x000fc800078e02ff */
[----:B------:R-:W-:-:S04]  /*1980*/  IMAD.HI.U32 R9, R9, R3, R8 ;  /* 0x0000000309097227 */ /* 0x000fc800078e0008 */
[----:B------:R-:W-:Y:S02]  /*1990*/  IMAD.MOV R3, RZ, RZ, -R10 ;  /* 0x000000ffff037224 */ /* 0x000fe400078e0a0a */
[----:B------:R-:W-:Y:S02]  /*19a0*/  IMAD.HI.U32 R0, R9, R6, RZ ;  /* 0x0000000609007227 */ /* 0x000fe400078e00ff */
[----:B------:R-:W0:Y:S02]  /*19b0*/  LDC.64 R8, c[0x0][0x388] ;  /* 0x0000e200ff087b82 */ /* 0x000e240000000a00 */
[----:B------:R-:W-:-:S05]  /*19c0*/  IMAD R3, R0, R3, R6 ;  /* 0x0000000300037224 */ /* 0x000fca00078e0206 */
[----:B------:R-:W-:-:S13]  /*19d0*/  ISETP.GT.U32.AND P1, PT, R6, R3, PT ;  /* 0x000000030600720c */ /* 0x000fda0003f24070 */
[-C--:B------:R-:W-:Y:S01]  /*19e0*/  @!P1 IADD3 R3, PT, PT, R3, -R6.reuse, RZ ;  /* 0x8000000603039210 */ /* 0x080fe20007ffe0ff */
[----:B------:R-:W-:Y:S01]  /*19f0*/  @!P1 VIADD R0, R0, 0x1 ;  /* 0x0000000100009836 */ /* 0x000fe20000000000 */
[----:B------:R-:W-:Y:S02]  /*1a00*/  ISETP.NE.AND P1, PT, R15, RZ, PT ;  /* 0x000000ff0f00720c */ /* 0x000fe40003f25270 */
[-C--:B------:R-:W-:Y:S01]  /*1a10*/  ISETP.GE.U32.AND P0, PT, R3, R6.reuse, PT ;  /* 0x000000060300720c */ /* 0x080fe20003f06070 */
[----:B0-----:R-:W-:Y:S01]  /*1a20*/  IMAD.WIDE R8, R4, 0x4, R8 ;  /* 0x0000000404087825 */ /* 0x001fe200078e0208 */
[----:B------:R-:W-:-:S04]  /*1a30*/  LOP3.LUT R3, R15, R6, RZ, 0x3c, !PT ;  /* 0x000000060f037212 */ /* 0x000fc800078e3cff */
[----:B------:R-:W-:-:S07]  /*1a40*/  ISETP.GE.AND P2, PT, R3, RZ, PT ;  /* 0x000000ff0300720c */ /* 0x000fce0003f46270 */
[----:B------:R-:W-:-:S06]  /*1a50*/  @P0 VIADD R0, R0, 0x1 ;  /* 0x0000000100000836 */ /* 0x000fcc0000000000 */
[----:B------:R-:W-:Y:S01]  /*1a60*/  @!P2 IMAD.MOV R0, RZ, RZ, -R0 ;  /* 0x000000ffff00a224 */ /* 0x000fe200078e0a00 */
[----:B------:R-:W-:-:S05]  /*1a70*/  @!P1 LOP3.LUT R0, RZ, R6, RZ, 0x33, !PT ;  /* 0x00000006ff009212 */ /* 0x000fca00078e33ff */
[----:B------:R1:W-:Y:S01]  /*1a80*/  STG.E desc[UR6][R8.64], R0 ;  /* 0x0000000008007986 */ /* 0x0003e2000c101906 */
[----:B------:R-:W-:Y:S05]  /*1a90*/  BRA `(.L_x_19) ;  /* 0x0000000000247947 */ /* 0x000fea0003800000 */
.L_x_18:
[----:B------:R-:W-:Y:S05]  /*1aa0*/  BSYNC.RELIABLE B3 ;  /* 0x0000000000037941 */ /* 0x000fea0003800100 */
.L_x_17:
[----:B------:R-:W0:Y:S01]  /*1ab0*/  S2UR UR5, SR_CgaCtaId ;  /* 0x00000000000579c3 */ /* 0x000e220000008800 */
[----:B------:R-:W-:-:S07]  /*1ac0*/  UMOV UR4, 0x400 ;  /* 0x0000040000047882 */ /* 0x000fce0000000000 */
[----:B------:R-:W1:Y:S01]  /*1ad0*/  LDC.64 R8, c[0x0][0x388] ;  /* 0x0000e200ff087b82 */ /* 0x000e620000000a00 */
[----:B0-----:R-:W-:-:S06]  /*1ae0*/  ULEA UR4, UR5, UR4, 0x18 ;  /* 0x0000000405047291 */ /* 0x001fcc000f8ec0ff */
[----:B------:R-:W-:Y:S01]  /*1af0*/  LEA R0, R0, UR4, 0x2 ;  /* 0x0000000400007c11 */ /* 0x000fe2000f8e10ff */
[----:B-1----:R-:W-:-:S04]  /*1b00*/  IMAD.WIDE R8, R4, 0x4, R8 ;  /* 0x0000000404087825 */ /* 0x002fc800078e0208 */
[----:B------:R-:W0:Y:S04]  /*1b10*/  LDS R3, [R0] ;  /* 0x0000000000037984 */ /* 0x000e280000000800 */
[----:B0-----:R0:W-:Y:S02]  /*1b20*/  STG.E desc[UR6][R8.64], R3 ;  /* 0x0000000308007986 */ /* 0x0011e4000c101906 */
.L_x_19:
[----:B------:R-:W-:Y:S05]  /*1b30*/  BSYNC.RECONVERGENT B2 ;  /* 0x0000000000027941 */ /* 0x000fea0003800200 */
.L_x_16:
[-C--:B-1----:R-:W-:Y:S02]  /*1b40*/  IABS R0, R5.reuse ;  /* 0x0000000500007213 */ /* 0x082fe40000000000 */
[----:B------:R-:W-:Y:S02]  /*1b50*/  IABS R10, R5 ;  /* 0x00000005000a7213 */ /* 0x000fe40000000000 */
[----:B0-----:R-:W0:Y:S01]  /*1b60*/  I2F.RP R3, R0 ;  /* 0x0000000000037306 */ /* 0x001e220000209400 */
[----:B------:R-:W-:Y:S02]  /*1b70*/  IABS R6, R2 ;  /* 0x0000000200067213 */ /* 0x000fe40000000000 */
[----:B------:R-:W-:Y:S02]  /*1b80*/  ISETP.GE.AND P1, PT, R2, RZ, PT ;  /* 0x000000ff0200720c */ /* 0x000fe40003f26270 */
[----:B------:R-:W-:Y:S02]  /*1b90*/  ISETP.NE.AND P2, PT, R5, RZ, PT ;  /* 0x000000ff0500720c */ /* 0x000fe40003f45270 */
[----:B------:R-:W-:Y:S01]  /*1ba0*/  IADD3 R17, PT, PT, R4, -R17, RZ ;  /* 0x8000001104117210 */ /* 0x000fe20007ffe0ff */
        /* <DEDUP_REMOVED lines=11> */
[----:B------:R-:W-:-:S04]  /*1c60*/  @!P0 IADD3 R3, PT, PT, R3, -R0, RZ ;  /* 0x8000000003038210 */ /* 0x000fc80007ffe0ff */
[----:B------:R-:W-:-:S13]  /*1c70*/  ISETP.GT.U32.AND P0, PT, R0, R3, PT ;  /* 0x000000030000720c */ /* 0x000fda0003f04070 */
[----:B------:R-:W-:-:S04]  /*1c80*/  @!P0 IMAD.IADD R3, R3, 0x1, -R0 ;  /* 0x0000000103038824 */ /* 0x000fc800078e0a00 */
[----:B------:R-:W-:-:S04]  /*1c90*/  IMAD.MOV.U32 R0, RZ, RZ, R3 ;  /* 0x000000ffff007224 */ /* 0x000fc800078e0003 */
[----:B------:R-:W-:Y:S01]  /*1ca0*/  @!P1 IMAD.MOV R0, RZ, RZ, -R0 ;  /* 0x000000ffff009224 */ /* 0x000fe200078e0a00 */
[----:B------:R-:W-:-:S04]  /*1cb0*/  @!P2 LOP3.LUT R0, RZ, R5, RZ, 0x33, !PT ;  /* 0x00000005ff00a212 */ /* 0x000fc800078e33ff */
[----:B------:R-:W-:Y:S01]  /*1cc0*/  ISETP.NE.AND P0, PT, R0, RZ, PT ;  /* 0x000000ff0000720c */ /* 0x000fe20003f05270 */
[----:B------:R-:W-:-:S12]  /*1cd0*/  IMAD.MOV.U32 R0, RZ, RZ, 0x1000 ;  /* 0x00001000ff007424 */ /* 0x000fd800078e00ff */
[----:B------:R-:W-:Y:S02]  /*1ce0*/  @!P0 IMAD.IADD.U32 R4, R17, 0x1, R0 ;  /* 0x0000000111048824 */ /* 0x000fe400078e0000 */
[----:B------:R-:W-:Y:S02]  /*1cf0*/  IMAD.MOV.U32 R0, RZ, RZ, R2 ;  /* 0x000000ffff007224 */ /* 0x000fe400078e0002 */
[----:B------:R-:W-:-:S07]  /*1d00*/  VIADD R4, R4, 0x1 ;  /* 0x0000000104047836 */ /* 0x000fce0000000000 */
.L_x_15:
[----:B------:R-:W-:Y:S05]  /*1d10*/  BSYNC.RECONVERGENT B1 ;  /* 0x0000000000017941 */ /* 0x000fea0003800200 */
.L_x_14:
[----:B------:R-:W-:-:S13]  /*1d20*/  ISETP.GE.AND P0, PT, R2, R13, PT ;  /* 0x0000000d0200720c */ /* 0x000fda0003f06270 */
[----:B------:R-:W-:Y:S05]  /*1d30*/  @P0 BRA `(.L_x_13) ;  /* 0x0000000c002c0947 */ /* 0x000fea0003800000 */
[----:B------:R-:W0:Y:S01]  /*1d40*/  S2R R2, SR_CgaCtaId ;  /* 0x0000000000027919 */ /* 0x000e220000008800 */
[----:B------:R-:W1:Y:S01]  /*1d50*/  LDC R11, c[0x0][0x398] ;  /* 0x0000e600ff0b7b82 */ /* 0x000e620000000800 */
[----:B------:R-:W-:-:S04]  /*1d60*/  MOV R15, 0x400 ;  /* 0x00000400000f7802 */ /* 0x000fc80000000f00 */
[----:B0-----:R-:W-:-:S07]  /*1d70*/  LEA R15, R2, R15, 0x18 ;  /* 0x0000000f020f7211 */ /* 0x001fce00078ec0ff */
.L_x_28:
[C---:B------:R-:W-:Y:S01]  /*1d80*/  ISETP.GE.AND P0, PT, R0.reuse, R7, PT ;  /* 0x000000070000720c */ /* 0x040fe20003f06270 */
[----:B------:R-:W-:Y:S01]  /*1d90*/  BSSY.RECONVERGENT B1, `(.L_x_20) ;  /* 0x000005a000017945 */ /* 0x000fe20003800200 */
[----:B-1----:R-:W-:-:S03]  /*1da0*/  IADD3 R6, PT, PT, R0, -R11, RZ ;  /* 0x8000000b00067210 */ /* 0x002fc60007ffe0ff */
[----:B------:R-:W-:Y:S01]  /*1db0*/  BSSY.RELIABLE B2, `(.L_x_21) ;  /* 0x0000052000027945 */ /* 0x000fe20003800100 */
[C---:B------:R-:W-:Y:S01]  /*1dc0*/  ISETP.LE.OR P0, PT, R0.reuse, R5, P0 ;  /* 0x000000050000720c */ /* 0x040fe20000703670 */
[----:B------:R-:W-:Y:S02]  /*1dd0*/  IMAD.MOV.U32 R17, RZ, RZ, R4 ;  /* 0x000000ffff117224 */ /* 0x000fe400078e0004 */
[--C-:B------:R-:W-:Y:S02]  /*1de0*/  IMAD R4, R0, 0x4, R15.reuse ;  /* 0x0000000400047824 */ /* 0x100fe400078e020f */
[----:B------:R-:W-:-:S08]  /*1df0*/  IMAD R6, R6, 0x4, R15 ;  /* 0x0000000406067824 */ /* 0x000fd000078e020f */
[----:B------:R-:W-:Y:S05]  /*1e00*/  @P0 BRA `(.L_x_22) ;  /* 0x0000000400300947 */ /* 0x000fea0003800000 */
[-C--:B------:R-:W-:Y:S01]  /*1e10*/  IABS R2, R5.reuse ;  /* 0x0000000500027213 */ /* 0x080fe20000000000 */
[----:B------:R-:W-:Y:S01]  /*1e20*/  VIADD R3, R0, 0x1 ;  /* 0x0000000100037836 */ /* 0x000fe20000000000 */
[----:B------:R-:W-:Y:S02]  /*1e30*/  IABS R14, R5 ;  /* 0x00000005000e7213 */ /* 0x000fe40000000000 */
[----:B------:R-:W0:Y:S02]  /*1e40*/  I2F.RP R10, R2 ;  /* 0x00000002000a7306 */ /* 0x000e240000209400 */
[----:B------:R-:W-:Y:S02]  /*1e50*/  IABS R12, R3 ;  /* 0x00000003000c7213 */ /* 0x000fe40000000000 */
[----:B------:R-:W-:-:S04]  /*1e60*/  ISETP.GE.AND P1, PT, R3, RZ, PT ;  /* 0x000000ff0300720c */ /* 0x000fc80003f26270 */
[----:B0-----:R-:W0:Y:S02]  /*1e70*/  MUFU.RCP R10, R10 ;  /* 0x0000000a000a7308 */ /* 0x001e240000001000 */
[----:B0-----:R-:W-:Y:S01]  /*1e80*/  IADD3 R8, PT, PT, R10, 0xffffffe, RZ ;  /* 0x0ffffffe0a087810 */ /* 0x001fe20007ffe0ff */
[----:B------:R-:W-:-:S05]  /*1e90*/  IMAD.MOV R10, RZ, RZ, -R14 ;  /* 0x000000ffff0a7224 */ /* 0x000fca00078e0a0e */
[----:B------:R0:W1:Y:S02]  /*1ea0*/  F2I.FTZ.U32.TRUNC.NTZ R9, R8 ;  /* 0x0000000800097305 */ /* 0x000064000021f000 */
[----:B0-----:R-:W-:Y:S01]  /*1eb0*/  MOV R8, RZ ;  /* 0x000000ff00087202 */ /* 0x001fe20000000f00 */
[----:B-1----:R-:W-:-:S04]  /*1ec0*/  IMAD.MOV R19, RZ, RZ, -R9 ;  /* 0x000000ffff137224 */ /* 0x002fc800078e0a09 */
[----:B------:R-:W-:-:S04]  /*1ed0*/  IMAD R19, R19, R2, RZ ;  /* 0x0000000213137224 */ /* 0x000fc800078e02ff */
[----:B------:R-:W-:-:S04]  /*1ee0*/  IMAD.HI.U32 R19, R9, R19, R8 ;  /* 0x0000001309137227 */ /* 0x000fc800078e0008 */
[----:B------:R-:W-:Y:S01]  /*1ef0*/  IMAD.MOV.U32 R9, RZ, RZ, R12 ;  /* 0x000000ffff097224 */ /* 0x000fe200078e000c */
[----:B------:R-:W-:-:S03]  /*1f00*/  LOP3.LUT R12, RZ, R5, RZ, 0x33, !PT ;  /* 0x00000005ff0c7212 */ /* 0x000fc600078e33ff */
[----:B------:R-:W-:-:S04]  /*1f10*/  IMAD.HI.U32 R8, R19, R9, RZ ;  /* 0x0000000913087227 */ /* 0x000fc800078e00ff */
[----:B------:R-:W-:-:S05]  /*1f20*/  IMAD R9, R8, R10, R9 ;  /* 0x0000000a08097224 */ /* 0x000fca00078e0209 */
[----:B------:R-:W-:-:S13]  /*1f30*/  ISETP.GT.U32.AND P0, PT, R2, R9, PT ;  /* 0x000000090200720c */ /* 0x000fda0003f04070 */
[----:B------:R-:W-:-:S05]  /*1f40*/  @!P0 IMAD.IADD R9, R9, 0x1, -R2 ;  /* 0x0000000109098824 */ /* 0x000fca00078e0a02 */
[----:B------:R-:W-:-:S13]  /*1f50*/  ISETP.GT.U32.AND P0, PT, R2, R9, PT ;  /* 0x000000090200720c */ /* 0x000fda0003f04070 */
[----:B------:R-:W-:Y:S01]  /*1f60*/  @!P0 IMAD.IADD R9, R9, 0x1, -R2 ;  /* 0x0000000109098824 */ /* 0x000fe200078e0a02 */
[----:B------:R-:W-:-:S04]  /*1f70*/  ISETP.NE.AND P0, PT, R5, RZ, PT ;  /* 0x000000ff0500720c */ /* 0x000fc80003f05270 */
[----:B------:R-:W-:-:S04]  /*1f80*/  @!P1 IADD3 R9, PT, PT, -R9, RZ, RZ ;  /* 0x000000ff09099210 */ /* 0x000fc80007ffe1ff */
        /* <DEDUP_REMOVED lines=10> */
[----:B------:R-:W-:-:S04]  /*2030*/  @!P1 IMAD.IADD R3, R3, 0x1, -R2 ;  /* 0x0000000103039824 */ /* 0x000fc800078e0a02 */
[----:B------:R-:W-:-:S05]  /*2040*/  @!P2 IMAD.MOV R3, RZ, RZ, -R3 ;  /* 0x000000ffff03a224 */ /* 0x000fca00078e0a03 */
[----:B------:R-:W-:-:S04]  /*2050*/  SEL R3, R12, R3, !P0 ;  /* 0x000000030c037207 */ /* 0x000fc80004000000 */
[----:B------:R-:W-:-:S13]  /*2060*/  ISETP.NE.AND P0, PT, R3, RZ, PT ;  /* 0x000000ff0300720c */ /* 0x000fda0003f05270 */
[----:B------:R-:W-:Y:S05]  /*2070*/  @P0 BREAK.RELIABLE B2 ;  /* 0x0000000000020942 */ /* 0x000fea0003800100 */
[----:B------:R-:W-:Y:S05]  /*2080*/  @!P0 BRA `(.L_x_22) ;  /* 0x0000000000908947 */ /* 0x000fea0003800000 */
[----:B------:R-:W-:Y:S01]  /*2090*/  LEA R10, R11, R4, 0x2 ;  /* 0x000000040b0a7211 */ /* 0x000fe200078e10ff */
[----:B------:R-:W-:Y:S04]  /*20a0*/  LDS R8, [R4] ;  /* 0x0000000004087984 */ /* 0x000fe80000000800 */
[----:B------:R-:W-:Y:S04]  /*20b0*/  LDS R3, [R4+-0x4] ;  /* 0xfffffc0004037984 */ /* 0x000fe80000000800 */
[----:B------:R-:W0:Y:S04]  /*20c0*/  LDS R2, [R4+0x4] ;  /* 0x0000040004027984 */ /* 0x000e280000000800 */
[----:B------:R-:W-:Y:S04]  /*20d0*/  LDS R9, [R6+-0x8] ;  /* 0xfffff80006097984 */ /* 0x000fe80000000800 */
[----:B------:R-:W1:Y:S01]  /*20e0*/  LDS R10, [R10+0x8] ;  /* 0x000008000a0a7984 */ /* 0x000e620000000800 */
[----:B0-----:R-:W-:-:S04]  /*20f0*/  IADD3 R2, PT, PT, R2, R3, R8 ;  /* 0x0000000302027210 */ /* 0x001fc80007ffe008 */
[----:B-1----:R-:W-:-:S04]  /*2100*/  IADD3 R14, PT, PT, R10, R2, R9 ;  /* 0x000000020a0e7210 */ /* 0x002fc80007ffe009 */
[----:B------:R-:W-:-:S04]  /*2110*/  IABS R9, R14 ;  /* 0x0000000e00097213 */ /* 0x000fc80000000000 */
[----:B------:R-:W0:Y:S08]  /*2120*/  I2F.RP R12, R9 ;  /* 0x00000009000c7306 */ /* 0x000e300000209400 */
[----:B0-----:R-:W0:Y:S02]  /*2130*/  MUFU.RCP R12, R12 ;  /* 0x0000000c000c7308 */ /* 0x001e240000001000 */
[----:B0-----:R-:W-:-:S06]  /*2140*/  VIADD R2, R12, 0xffffffe ;  /* 0x0ffffffe0c027836 */ /* 0x001fcc0000000000 */
[----:B------:R0:W1:Y:S02]  /*2150*/  F2I.FTZ.U32.TRUNC.NTZ R3, R2 ;  /* 0x0000000200037305 */ /* 0x000064000021f000 */
[----:B0-----:R-:W-:Y:S02]  /*2160*/  IMAD.MOV.U32 R2, RZ, RZ, RZ ;  /* 0x000000ffff027224 */ /* 0x001fe400078e00ff */
[----:B-1----:R-:W-:-:S04]  /*2170*/  IMAD.MOV R16, RZ, RZ, -R3 ;  /* 0x000000ffff107224 */ /* 0x002fc800078e0a03 */
[----:B------:R-:W-:Y:S01]  /*2180*/  IMAD R19, R16, R9, RZ ;  /* 0x0000000910137224 */ /* 0x000fe200078e02ff */
[----:B------:R-:W-:-:S03]  /*2190*/  IABS R16, R14 ;  /* 0x0000000e00107213 */ /* 0x000fc60000000000 */
[----:B------:R-:W-:Y:S01]  /*21a0*/  IMAD.HI.U32 R10, R3, R19, R2 ;  /* 0x00000013030a7227 */ /* 0x000fe200078e0002 */
[----:B------:R-:W-:Y:S02]  /*21b0*/  IADD3 R3, PT, PT, RZ, -R16, RZ ;  /* 0x80000010ff037210 */ /* 0x000fe40007ffe0ff */
[----:B------:R-:W-:-:S03]  /*21c0*/  LOP3.LUT R2, R14, R9, RZ, 0x3c, !PT ;  /* 0x000000090e027212 */ /* 0x000fc600078e3cff */
[----:B------:R-:W-:Y:S01]  /*21d0*/  IMAD.HI.U32 R10, R10, R9, RZ ;  /* 0x000000090a0a7227 */ /* 0x000fe200078e00ff */
[----:B------:R-:W-:Y:S02]  /*21e0*/  ISETP.GE.AND P2, PT, R2, RZ, PT ;  /* 0x000000ff0200720c */ /* 0x000fe40003f46270 */
[----:B------:R-:W-:Y:S01]  /*21f0*/  MOV R2, UR8 ;  /* 0x0000000800027c02 */ /* 0x000fe20008000f00 */
[----:B------:R-:W-:Y:S02]  /*2200*/  IMAD R12, R10, R3, R9 ;  /* 0x000000030a0c7224 */ /* 0x000fe400078e0209 */
[----:B------:R-:W-:-:S03]  /*2210*/  IMAD.U32 R3, RZ, RZ, UR9 ;  /* 0x00000009ff037e24 */ /* 0x000fc6000f8e00ff */
[----:B------:R-:W-:Y:S01]  /*2220*/  ISETP.GT.U32.AND P1, PT, R9, R12, PT ;  /* 0x0000000c0900720c */ /* 0x000fe20003f24070 */
[----:B------:R-:W-:-:S12]  /*2230*/  IMAD.WIDE R18, R17, 0x4, R2 ;  /* 0x0000000411127825 */ /* 0x000fd800078e0202 */
[----:B------:R-:W-:Y:S02]  /*2240*/  @!P1 IMAD.IADD R12, R12, 0x1, -R9 ;  /* 0x000000010c0c9824 */ /* 0x000fe400078e0a09 */
[----:B------:R-:W-:Y:S01]  /*2250*/  @!P1 VIADD R10, R10, 0x1 ;  /* 0x000000010a0a9836 */ /* 0x000fe20000000000 */
[----:B------:R-:W-:Y:S02]  /*2260*/  ISETP.NE.AND P1, PT, R14, RZ, PT ;  /* 0x000000ff0e00720c */ /* 0x000fe40003f25270 */
[----:B------:R-:W-:-:S13]  /*2270*/  ISETP.GE.U32.AND P0, PT, R12, R9, PT ;  /* 0x000000090c00720c */ /* 0x000fda0003f06070 */
[----:B------:R-:W-:-:S04]  /*2280*/  @P0 VIADD R10, R10, 0x1 ;  /* 0x000000010a0a0836 */ /* 0x000fc80000000000 */
[----:B------:R-:W-:Y:S01]  /*2290*/  @!P2 IMAD.MOV R10, RZ, RZ, -R10 ;  /* 0x000000ffff0aa224 */ /* 0x000fe200078e0a0a */
[----:B------:R-:W-:-:S05]  /*22a0*/  @!P1 LOP3.LUT R10, RZ, R9, RZ, 0x33, !PT ;  /* 0x00000009ff0a9212 */ /* 0x000fca00078e33ff */
[----:B------:R0:W-:Y:S01]  /*22b0*/  STG.E desc[UR6][R18.64], R10 ;  /* 0x0000000a12007986 */ /* 0x0001e2000c101906 */
[----:B------:R-:W-:Y:S05]  /*22c0*/  BRA `(.L_x_23) ;  /* 0x0000000000187947 */ /* 0x000fea0003800000 */
.L_x_22:
[----:B------:R-:W-:Y:S05]  /*22d0*/  BSYNC.RELIABLE B2 ;  /* 0x0000000000027941 */ /* 0x000fea0003800100 */
.L_x_21:
[----:B------:R-:W0:Y:S01]  /*22e0*/  LDS R8, [R4] ;  /* 0x0000000004087984 */ /* 0x000e220000000800 */
[----:B------:R-:W-:Y:S01]  /*22f0*/  MOV R3, UR9 ;  /* 0x0000000900037c02 */ /* 0x000fe20008000f00 */
[----:B------:R-:W-:-:S04]  /*2300*/  IMAD.U32 R2, RZ, RZ, UR8 ;  /* 0x00000008ff027e24 */ /* 0x000fc8000f8e00ff */
[----:B------:R-:W-:-:S05]  /*2310*/  IMAD.WIDE R18, R17, 0x4, R2 ;  /* 0x0000000411127825 */ /* 0x000fca00078e0202 */
[----:B0-----:R1:W-:Y:S02]  /*2320*/  STG.E desc[UR6][R18.64], R8 ;  /* 0x0000000812007986 */ /* 0x0013e4000c101906 */
.L_x_23:
[----:B------:R-:W-:Y:S05]  /*2330*/  BSYNC.RECONVERGENT B1 ;  /* 0x0000000000017941 */ /* 0x000fea0003800200 */
.L_x_20:
[-C--:B0-----:R-:W-:Y:S01]  /*2340*/  IABS R10, R5.reuse ;  /* 0x00000005000a7213 */ /* 0x081fe20000000000 */
[----:B------:R-:W-:Y:S01]  /*2350*/  VIADD R20, R0, 0x1 ;  /* 0x0000000100147836 */ /* 0x000fe20000000000 */
[----:B------:R-:W-:Y:S01]  /*2360*/  IABS R14, R5 ;  /* 0x00000005000e7213 */ /* 0x000fe20000000000 */
[----:B------:R-:W-:Y:S01]  /*2370*/  BSSY.RECONVERGENT B1, `(.L_x_24) ;  /* 0x0000054000017945 */ /* 0x000fe20003800200 */
[----:B------:R-:W0:Y:S01]  /*2380*/  I2F.RP R9, R10 ;  /* 0x0000000a00097306 */ /* 0x000e220000209400 */
[----:B------:R-:W-:Y:S02]  /*2390*/  ISETP.NE.AND P2, PT, R5, RZ, PT ;  /* 0x000000ff0500720c */ /* 0x000fe40003f45270 */
[----:B------:R-:W-:Y:S01]  /*23a0*/  BSSY.RELIABLE B2, `(.L_x_25) ;  /* 0x000004d000027945 */ /* 0x000fe20003800100 */
[----:B------:R-:W-:Y:S02]  /*23b0*/  IABS R12, R20 ;  /* 0x00000014000c7213 */ /* 0x000fe40000000000 */
[----:B------:R-:W-:-:S02]  /*23c0*/  IADD3 R16, PT, PT, RZ, -R14, RZ ;  /* 0x8000000eff107210 */ /* 0x000fc40007ffe0ff */
[----:B------:R-:W-:Y:S01]  /*23d0*/  ISETP.GE.AND P1, PT, R20, RZ, PT ;  /* 0x000000ff1400720c */ /* 0x000fe20003f26270 */
[----:B0-----:R-:W1:Y:S02]  /*23e0*/  MUFU.RCP R9, R9 ;  /* 0x0000000900097308 */ /* 0x001e640000001000 */
[----:B-1----:R-:W-:-:S06]  /*23f0*/  VIADD R18, R9, 0xffffffe ;  /* 0x0ffffffe09127836 */ /* 0x002fcc0000000000 */
[----:B------:R0:W1:Y:S02]  /*2400*/  F2I.FTZ.U32.TRUNC.NTZ R19, R18 ;  /* 0x0000001200137305 */ /* 0x000064000021f000 */
[----:B0-----:R-:W-:Y:S02]  /*2410*/  IMAD.MOV.U32 R18, RZ, RZ, RZ ;  /* 0x000000ffff127224 */ /* 0x001fe400078e00ff */
[----:B-1----:R-:W-:-:S04]  /*2420*/  IMAD.MOV R21, RZ, RZ, -R19 ;  /* 0x000000ffff157224 */ /* 0x002fc800078e0a13 */
[----:B------:R-:W-:-:S04]  /*2430*/  IMAD R21, R21, R10, RZ ;  /* 0x0000000a15157224 */ /* 0x000fc800078e02ff */
[----:B------:R-:W-:-:S04]  /*2440*/  IMAD.HI.U32 R14, R19, R21, R18 ;  /* 0x00000015130e7227 */ /* 0x000fc800078e0012 */
[----:B------:R-:W-:Y:S02]  /*2450*/  IMAD.MOV.U32 R19, RZ, RZ, R12 ;  /* 0x000000ffff137224 */ /* 0x000fe400078e000c */
[----:B------:R-:W-:Y:S01]  /*2460*/  IMAD.MOV.U32 R12, RZ, RZ, R16 ;  /* 0x000000ffff0c7224 */ /* 0x000fe200078e0010 */
[----:B------:R-:W-:Y:S01]  /*2470*/  LOP3.LUT R16, RZ, R5, RZ, 0x33, !PT ;  /* 0x00000005ff107212 */ /* 0x000fe200078e33ff */
[----:B------:R-:W-:-:S04]  /*2480*/  IMAD.HI.U32 R9, R14, R19, RZ ;  /* 0x000000130e097227 */ /* 0x000fc800078e00ff */
[----:B------:R-:W-:Y:S02]  /*2490*/  IMAD R9, R9, R12, R19 ;  /* 0x0000000c09097224 */ /* 0x000fe400078e0213 */
[----:B------:R-:W-:-:S03]  /*24a0*/  IMAD.MOV.U32 R18, RZ, RZ, 0x1000 ;  /* 0x00001000ff127424 */ /* 0x000fc600078e00ff */
[----:B------:R-:W-:-:S13]  /*24b0*/  ISETP.GT.U32.AND P0, PT, R10, R9, PT ;  /* 0x000000090a00720c */ /* 0x000fda0003f04070 */
[----:B------:R-:W-:-:S04]  /*24c0*/  @!P0 IADD3 R9, PT, PT, R9, -R10, RZ ;  /* 0x8000000a09098210 */ /* 0x000fc80007ffe0ff */
[----:B------:R-:W-:-:S13]  /*24d0*/  ISETP.GT.U32.AND P0, PT, R10, R9, PT ;  /* 0x000000090a00720c */ /* 0x000fda0003f04070 */
[----:B------:R-:W-:-:S04]  /*24e0*/  @!P0 IMAD.IADD R9, R9, 0x1, -R10 ;  /* 0x0000000109098824 */ /* 0x000fc800078e0a0a */
[----:B------:R-:W-:Y:S01]  /*24f0*/  @!P1 IMAD.MOV R9, RZ, RZ, -R9 ;  /* 0x000000ffff099224 */ /* 0x000fe200078e0a09 */
[----:B------:R-:W-:-:S04]  /*2500*/  ISETP.GE.AND P1, PT, R20, R7, PT ;  /* 0x000000071400720c */ /* 0x000fc80003f26270 */
[----:B------:R-:W-:Y:S02]  /*2510*/  SEL R9, R16, R9, !P2 ;  /* 0x0000000910097207 */ /* 0x000fe40005000000 */
[----:B------:R-:W-:Y:S02]  /*2520*/  ISETP.LT.OR P1, PT, R0, R5, P1 ;  /* 0x000000050000720c */ /* 0x000fe40000f21670 */
[----:B------:R-:W-:Y:S02]  /*2530*/  ISETP.NE.AND P0, PT, R9, RZ, PT ;  /* 0x000000ff0900720c */ /* 0x000fe40003f05270 */
[----:B------:R-:W-:-:S11]  /*2540*/  IADD3 R9, PT, PT, R17, -R11, RZ ;  /* 0x8000000b11097210 */ /* 0x000fd60007ffe0ff */
[----:B------:R-:W-:Y:S01]  /*2550*/  @!P0 IMAD.IADD.U32 R17, R9, 0x1, R18 ;  /* 0x0000000109118824 */ /* 0x000fe200078e0012 */
[----:B------:R-:W-:Y:S06]  /*2560*/  @P1 BRA `(.L_x_26) ;  /* 0x0000000000c01947 */ /* 0x000fec0003800000 */
[----:B------:R-:W-:-:S05]  /*2570*/  VIADD R18, R0, 0x2 ;  /* 0x0000000200127836 */ /* 0x000fca0000000000 */
        /* <DEDUP_REMOVED lines=8> */
[----:B------:R-:W-:-:S04]  /*2600*/  @!P3 IADD3 R9, PT, PT, -R9, RZ, RZ ;  /* 0x000000ff0909b210 */ /* 0x000fc80007ffe1ff */
[----:B------:R-:W-:-:S04]  /*2610*/  SEL R9, R16, R9, !P2 ;  /* 0x0000000910097207 */ /* 0x000fc80005000000 */
[----:B------:R-:W-:-:S13]  /*2620*/  ISETP.EQ.OR P0, PT, R9, RZ, !P0 ;  /* 0x000000ff0900720c */ /* 0x000fda0004702670 */
[----:B------:R-:W-:Y:S05]  /*2630*/  @!P0 BREAK.RELIABLE B2 ;  /* 0x0000000000028942 */ /* 0x000fea0003800100 */
[----:B------:R-:W-:Y:S05]  /*2640*/  @P0 BRA `(.L_x_26) ;  /* 0x0000000000880947 */ /* 0x000fea0003800000 */
[----:B------:R-:W-:Y:S01]  /*2650*/  VIADD R18, R4, 0x4 ;  /* 0x0000000404127836 */ /* 0x000fe20000000000 */
[----:B------:R-:W-:Y:S01]  /*2660*/  LDS R21, [R4+0x4] ;  /* 0x0000040004157984 */ /* 0x000fe20000000800 */
[----:B------:R-:W-:-:S03]  /*2670*/  IMAD.WIDE R2, R17, 0x4, R2 ;  /* 0x0000000411027825 */ /* 0x000fc600078e0202 */
[----:B------:R-:W0:Y:S01]  /*2680*/  LDS R9, [R4+0x8] ;  /* 0x0000080004097984 */ /* 0x000e220000000800 */
[----:B------:R-:W-:-:S03]  /*2690*/  IMAD R20, R11, 0x4, R18 ;  /* 0x000000040b147824 */ /* 0x000fc600078e0212 */
[----:B------:R-:W-:Y:S04]  /*26a0*/  LDS R6, [R6+-0x4] ;  /* 0xfffffc0006067984 */ /* 0x000fe80000000800 */
[----:B------:R-:W1:Y:S01]  /*26b0*/  LDS R19, [R20+0x8] ;  /* 0x0000080014137984 */ /* 0x000e620000000800 */
[----:B0-----:R-:W-:-:S04]  /*26c0*/  IADD3 R9, PT, PT, R9, R8, R21 ;  /* 0x0000000809097210 */ /* 0x001fc80007ffe015 */
[----:B-1----:R-:W-:-:S04]  /*26d0*/  IADD3 R19, PT, PT, R19, R9, R6 ;  /* 0x0000000913137210 */ /* 0x002fc80007ffe006 */
[-C--:B------:R-:W-:Y:S02]  /*26e0*/  IABS R18, R19.reuse ;  /* 0x0000001300127213 */ /* 0x080fe40000000000 */
[----:B------:R-:W-:Y:S02]  /*26f0*/  IABS R4, R19 ;  /* 0x0000001300047213 */ /* 0x000fe40000000000 */
[----:B------:R-:W0:Y:S03]  /*2700*/  I2F.RP R21, R18 ;  /* 0x0000001200157306 */ /* 0x000e260000209400 */
[----:B------:R-:W-:-:S05]  /*2710*/  IMAD.MOV R4, RZ, RZ, -R4 ;  /* 0x000000ffff047224 */ /* 0x000fca00078e0a04 */
[----:B0-----:R-:W0:Y:S02]  /*2720*/  MUFU.RCP R21, R21 ;  /* 0x0000001500157308 */ /* 0x001e240000001000 */
[----:B0-----:R-:W-:-:S06]  /*2730*/  VIADD R8, R21, 0xffffffe ;  /* 0x0ffffffe15087836 */ /* 0x001fcc0000000000 */
[----:B------:R0:W1:Y:S02]  /*2740*/  F2I.FTZ.U32.TRUNC.NTZ R9, R8 ;  /* 0x0000000800097305 */ /* 0x000064000021f000 */
[----:B0-----:R-:W-:Y:S01]  /*2750*/  IMAD.MOV.U32 R8, RZ, RZ, RZ ;  /* 0x000000ffff087224 */ /* 0x001fe200078e00ff */
[----:B-1----:R-:W-:-:S05]  /*2760*/  IADD3 R23, PT, PT, RZ, -R9, RZ ;  /* 0x80000009ff177210 */ /* 0x002fca0007ffe0ff */
[----:B------:R-:W-:-:S04]  /*2770*/  IMAD R23, R23, R18, RZ ;  /* 0x0000001217177224 */ /* 0x000fc800078e02ff */
[----:B------:R-:W-:-:S06]  /*2780*/  IMAD.HI.U32 R9, R9, R23, R8 ;  /* 0x0000001709097227 */ /* 0x000fcc00078e0008 */
[----:B------:R-:W-:-:S04]  /*2790*/  IMAD.HI.U32 R9, R9, R18, RZ ;  /* 0x0000001209097227 */ /* 0x000fc800078e00ff */
[----:B------:R-:W-:Y:S01]  /*27a0*/  IMAD R21, R9, R4, R18 ;  /* 0x0000000409157224 */ /* 0x000fe200078e0212 */
[----:B------:R-:W-:-:S04]  /*27b0*/  LOP3.LUT R4, R19, R18, RZ, 0x3c, !PT ;  /* 0x0000001213047212 */ /* 0x000fc800078e3cff */
[----:B------:R-:W-:Y:S02]  /*27c0*/  ISETP.GT.U32.AND P1, PT, R18, R21, PT ;  /* 0x000000151200720c */ /* 0x000fe40003f24070 */
[----:B------:R-:W-:-:S11]  /*27d0*/  ISETP.GE.AND P3, PT, R4, RZ, PT ;  /* 0x000000ff0400720c */ /* 0x000fd60003f66270 */
[----:B------:R-:W-:Y:S01]  /*27e0*/  @!P1 IMAD.IADD R21, R21, 0x1, -R18 ;  /* 0x0000000115159824 */ /* 0x000fe200078e0a12 */
[----:B------:R-:W-:Y:S02]  /*27f0*/  @!P1 IADD3 R9, PT, PT, R9, 0x1, RZ ;  /* 0x0000000109099810 */ /* 0x000fe40007ffe0ff */
[----:B------:R-:W-:Y:S02]  /*2800*/  ISETP.NE.AND P1, PT, R19, RZ, PT ;  /* 0x000000ff1300720c */ /* 0x000fe40003f25270 */
[----:B------:R-:W-:-:S13]  /*2810*/  ISETP.GE.U32.AND P0, PT, R21, R18, PT ;  /* 0x000000121500720c */ /* 0x000fda0003f06070 */
[----:B------:R-:W-:-:S04]  /*2820*/  @P0 VIADD R9, R9, 0x1 ;  /* 0x0000000109090836 */ /* 0x000fc80000000000 */
[----:B------:R-:W-:Y:S01]  /*2830*/  @!P3 IMAD.MOV R9, RZ, RZ, -R9 ;  /* 0x000000ffff09b224 */ /* 0x000fe200078e0a09 */
[----:B------:R-:W-:-:S05]  /*2840*/  @!P1 LOP3.LUT R9, RZ, R18, RZ, 0x33, !PT ;  /* 0x00000012ff099212 */ /* 0x000fca00078e33ff */
[----:B------:R0:W-:Y:S01]  /*2850*/  STG.E desc[UR6][R2.64+0x4], R9 ;  /* 0x0000040902007986 */ /* 0x0001e2000c101906 */
[----:B------:R-:W-:Y:S05]  /*2860*/  BRA `(.L_x_27) ;  /* 0x0000000000107947 */ /* 0x000fea0003800000 */
.L_x_26:
[----:B------:R-:W-:Y:S05]  /*2870*/  BSYNC.RELIABLE B2 ;  /* 0x0000000000027941 */ /* 0x000fea0003800100 */
.L_x_25:
[----:B------:R-:W0:Y:S01]  /*2880*/  LDS R9, [R4+0x4] ;  /* 0x0000040004097984 */ /* 0x000e220000000800 */
[----:B------:R-:W-:-:S05]  /*2890*/  IMAD.WIDE R2, R17, 0x4, R2 ;  /* 0x0000000411027825 */ /* 0x000fca00078e0202 */
[----:B0-----:R1:W-:Y:S02]  /*28a0*/  STG.E desc[UR6][R2.64+0x4], R9 ;  /* 0x0000040902007986 */ /* 0x0013e4000c101906 */
.L_x_27:
[----:B------:R-:W-:Y:S05]  /*28b0*/  BSYNC.RECONVERGENT B1 ;  /* 0x0000000000017941 */ /* 0x000fea0003800200 */
.L_x_24:
[----:B------:R-:W-:Y:S02]  /*28c0*/  VIADD R0, R0, 0x2 ;  /* 0x0000000200007836 */ /* 0x000fe40000000000 */
[----:B------:R-:W-:-:S03]  /*28d0*/  VIADD R4, R17, 0x1 ;  /* 0x0000000111047836 */ /* 0x000fc60000000000 */
[----:B01----:R-:W-:Y:S01]  /*28e0*/  IABS R3, R0 ;  /* 0x0000000000037213 */ /* 0x003fe20000000000 */
[----:B------:R-:W-:Y:S01]  /*28f0*/  IMAD.IADD R2, R4, 0x1, -R11 ;  /* 0x0000000104027824 */ /* 0x000fe200078e0a0b */
[----:B------:R-:W-:-:S03]  /*2900*/  ISETP.GE.AND P1, PT, R0, RZ, PT ;  /* 0x000000ff0000720c */ /* 0x000fc60003f26270 */
[----:B------:R-:W-:-:S04]  /*2910*/  IMAD.HI.U32 R14, R14, R3, RZ ;  /* 0x000000030e0e7227 */ /* 0x000fc800078e00ff */
[----:B------:R-:W-:-:S05]  /*2920*/  IMAD R3, R14, R12, R3 ;  /* 0x0000000c0e037224 */ /* 0x000fca00078e0203 */
[----:B------:R-:W-:-:S13]  /*2930*/  ISETP.GT.U32.AND P0, PT, R10, R3, PT ;  /* 0x000000030a00720c */ /* 0x000fda0003f04070 */
[----:B------:R-:W-:-:S04]  /*2940*/  @!P0 IADD3 R3, PT, PT, R3, -R10, RZ ;  /* 0x8000000a03038210 */ /* 0x000fc80007ffe0ff */
[----:B------:R-:W-:-:S13]  /*2950*/  ISETP.GT.U32.AND P0, PT, R10, R3, PT ;  /* 0x000000030a00720c */ /* 0x000fda0003f04070 */
[----:B------:R-:W-:-:S04]  /*2960*/  @!P0 IMAD.IADD R3, R3, 0x1, -R10 ;  /* 0x0000000103038824 */ /* 0x000fc800078e0a0a */
[----:B------:R-:W-:Y:S01]  /*2970*/  @!P1 IMAD.MOV R3, RZ, RZ, -R3 ;  /* 0x000000ffff039224 */ /* 0x000fe200078e0a03 */
[----:B------:R-:W-:-:S04]  /*2980*/  ISETP.GE.AND P1, PT, R0, R13, PT ;  /* 0x0000000d0000720c */ /* 0x000fc80003f26270 */
[----:B------:R-:W-:-:S04]  /*2990*/  SEL R3, R16, R3, !P2 ;  /* 0x0000000310037207 */ /* 0x000fc80005000000 */
[----:B------:R-:W-:Y:S01]  /*29a0*/  ISETP.NE.AND P0, PT, R3, RZ, PT ;  /* 0x000000ff0300720c */ /* 0x000fe20003f05270 */
[----:B------:R-:W-:-:S12]  /*29b0*/  HFMA2 R3, -RZ, RZ, 0, 0.00048828125 ;  /* 0x00001000ff037431 */ /* 0x000fd800000001ff */
[----:B------:R-:W-:-:S04]  /*29c0*/  @!P0 IMAD.IADD.U32 R4, R2, 0x1, R3 ;  /* 0x0000000102048824 */ /* 0x000fc800078e0003 */
[----:B------:R-:W-:Y:S01]  /*29d0*/  VIADD R4, R4, 0x1 ;  /* 0x0000000104047836 */ /* 0x000fe20000000000 */
[----:B------:R-:W-:Y:S06]  /*29e0*/  @!P1 BRA `(.L_x_28) ;  /* 0xfffffff000e49947 */ /* 0x000fec000383ffff */
.L_x_13:
[----:B------:R-:W-:Y:S05]  /*29f0*/  BSYNC.RECONVERGENT B0 ;  /* 0x0000000000007941 */ /* 0x000fea0003800200 */
.L_x_12:
[----:B------:R-:W-:Y:S05]  /*2a00*/  WARPSYNC.ALL ;  /* 0x0000000000007948 */ /* 0x000fea0003800000 */
[----:B------:R-:W-:Y:S06]  /*2a10*/  BAR.SYNC.DEFER_BLOCKING 0x0 ;  /* 0x0000000000007b1d */ /* 0x000fec0000010000 */
[----:B------:R-:W-:Y:S05]  /*2a20*/  EXIT ;  /* 0x000000000000794d */ /* 0x000fea0003800000 */
.L_x_29:
[----:B------:R-:W-:-:S00]  /*2a30*/  BRA `(.L_x_29) ;  /* 0xfffffffc00fc7947 */ /* 0x000fc0000383ffff */
[----:B------:R-:W-:-:S00]  /*2a40*/  NOP ;  /* 0x0000000000007918 */ /* 0x000fc00000000000 */
        /* <DEDUP_REMOVED lines=11> */
.L_x_33:


//--------------------- .text._Z9v2_kernelPiS_    --------------------------
	.section	.text._Z9v2_kernelPiS_,"ax",@progbits
	.align	128
        .global         _Z9v2_kernelPiS_
        .type           _Z9v2_kernelPiS_,@function
        .size           _Z9v2_kernelPiS_,(.L_x_34 - _Z9v2_kernelPiS_)
        .other          _Z9v2_kernelPiS_,@"STO_CUDA_ENTRY STV_DEFAULT"
_Z9v2_kernelPiS_:
.text._Z9v2_kernelPiS_:
[----:B------:R-:W-:Y:S01]  /*0000*/  LDC R1, c[0x0][0x37c] ;  /* 0x0000df00ff017b82 */ /* 0x000fe20000000800 */
[----:B------:R-:W0:Y:S07]  /*0010*/  S2R R5, SR_TID.X ;  /* 0x0000000000057919 */ /* 0x000e2e0000002100 */
[----:B------:R-:W0:Y:S01]  /*0020*/  S2UR UR6, SR_CTAID.X ;  /* 0x00000000000679c3 */ /* 0x000e220000002500 */
[----:B------:R-:W1:Y:S01]  /*0030*/  LDCU.64 UR4, c[0x0][0x388] ;  /* 0x00007100ff0477ac */ /* 0x000e620008000a00 */
[----:B------:R-:W2:Y:S06]  /*0040*/  LDCU.64 UR8, c[0x0][0x358] ;  /* 0x00006b00ff0877ac */ /* 0x000eac0008000a00 */
[----:B------:R-:W0:Y:S01]  /*0050*/  LDC R6, c[0x0][0x360] ;  /* 0x0000d800ff067b82 */ /* 0x000e220000000800 */
[----:B------:R-:W3:Y:S07]  /*0060*/  LDCU.64 UR10, c[0x0][0x380] ;  /* 0x00007000ff0a77ac */ /* 0x000eee0008000a00 */
[----:B------:R-:W4:Y:S01]  /*0070*/  LDC.64 R2, c[0x0][0x380] ;  /* 0x0000e000ff027b82 */ /* 0x000f220000000a00 */
[----:B-1----:R-:W-:-:S04]  /*0080*/  UIADD3 UR4, UP0, UPT, UR4, 0x8, URZ ;  /* 0x0000000804047890 */ /* 0x002fc8000ff1e0ff */
[----:B------:R-:W-:Y:S01]  /*0090*/  UIADD3.X UR5, UPT, UPT, URZ, UR5, URZ, UP0, !UPT ;  /* 0x00000005ff057290 */ /* 0x000fe200087fe4ff */
[----:B0-----:R-:W-:Y:S01]  /*00a0*/  IMAD R6, R6, UR6, R5 ;  /* 0x0000000606067c24 */ /* 0x001fe2000f8e0205 */
[----:B------:R-:W-:-:S03]  /*00b0*/  UMOV UR6, 0x3 ;  /* 0x0000000300067882 */ /* 0x000fc60000000000 */
[----:B------:R-:W-:-:S04]  /*00c0*/  IMAD.SHL.U32 R6, R6, 0x40, RZ ;  /* 0x0000004006067824 */ /* 0x000fc800078e00ff */
[----:B--234-:R-:W-:-:S07]  /*00d0*/  VIADD R0, R6, 0x3 ;  /* 0x0000000306007836 */ /* 0x01cfce0000000000 */
.L_x_30:
[----:B0-----:R-:W-:-:S05]  /*00e0*/  VIADD R4, R0, 0xfffffffd ;  /* 0xfffffffd00047836 */ /* 0x001fca0000000000 */
[----:B------:R-:W-:-:S04]  /*00f0*/  SHF.R.S32.HI R5, RZ, 0x1f, R4 ;  /* 0x0000001fff057819 */ /* 0x000fc80000011404 */
[----:B------:R-:W-:-:S04]  /*0100*/  LEA.HI R5, R5, R4, RZ, 0xc ;  /* 0x0000000405057211 */ /* 0x000fc800078f60ff */
[----:B------:R-:W-:Y:S02]  /*0110*/  SHF.R.S32.HI R7, RZ, 0xc, R5 ;  /* 0x0000000cff077819 */ /* 0x000fe40000011405 */
[----:B------:R-:W-:-:S03]  /*0120*/  LOP3.LUT R5, R5, 0xfffff000, RZ, 0xc0, !PT ;  /* 0xfffff00005057812 */ /* 0x000fc600078ec0ff */
[----:B------:R-:W-:Y:S02]  /*0130*/  IMAD R8, R7, 0x1002, RZ ;  /* 0x0000100207087824 */ /* 0x000fe400078e02ff */
[----:B------:R-:W-:Y:S02]  /*0140*/  IMAD.IADD R5, R4, 0x1, -R5 ;  /* 0x0000000104057824 */ /* 0x000fe400078e0a05 */
[C---:B------:R-:W-:Y:S02]  /*0150*/  VIADD R4, R8.reuse, 0x1002 ;  /* 0x0000100208047836 */ /* 0x040fe40000000000 */
[C---:B------:R-:W-:Y:S01]  /*0160*/  VIADD R10, R8.reuse, 0x2004 ;  /* 0x00002004080a7836 */ /* 0x040fe20000000000 */
[----:B------:R-:W-:Y:S01]  /*0170*/  SHF.R.S32.HI R7, RZ, 0x1f, R5 ;  /* 0x0000001fff077819 */ /* 0x000fe20000011405 */
[C---:B------:R-:W-:Y:S01]  /*0180*/  IMAD.IADD R13, R5.reuse, 0x1, R4 ;  /* 0x00000001050d7824 */ /* 0x040fe200078e0204 */
[C---:B------:R-:W-:Y:S02]  /*0190*/  IADD3 R14, P1, PT, R5.reuse, R8, RZ ;  /* 0x00000008050e7210 */ /* 0x040fe40007f3e0ff */
[----:B------:R-:W-:Y:S01]  /*01a0*/  IADD3 R9, P0, PT, R5, R4, RZ ;  /* 0x0000000405097210 */ /* 0x000fe20007f1e0ff */
[----:B------:R-:W-:Y:S01]  /*01b0*/  IMAD.WIDE R12, R13, 0x4, R2 ;  /* 0x000000040d0c7825 */ /* 0x000fe200078e0202 */
[----:B------:R-:W-:-:S02]  /*01c0*/  LEA.HI.X.SX32 R15, R8, R7, 0x1, P1 ;  /* 0x00000007080f7211 */ /* 0x000fc400008f0eff */
[-C--:B------:R-:W-:Y:S02]  /*01d0*/  LEA.HI.X.SX32 R18, R4, R7.reuse, 0x1, P0 ;  /* 0x0000000704127211 */ /* 0x080fe400000f0eff */
[----:B------:R-:W-:Y:S02]  /*01e0*/  IADD3 R11, P2, PT, R5, R10, RZ ;  /* 0x0000000a050b7210 */ /* 0x000fe40007f5e0ff */
[C---:B------:R-:W-:Y:S02]  /*01f0*/  LEA R8, P0, R9.reuse, UR10, 0x2 ;  /* 0x0000000a09087c11 */ /* 0x040fe4000f8010ff */
[----:B------:R-:W-:Y:S02]  /*0200*/  LEA.HI.X.SX32 R16, R10, R7, 0x1, P2 ;  /* 0x000000070a107211 */ /* 0x000fe400010f0eff */
[----:B------:R-:W-:Y:S01]  /*0210*/  LEA.HI.X R9, R9, UR11, R18, 0x2, P0 ;  /* 0x0000000b09097c11 */ /* 0x000fe200080f1412 */
[----:B------:R-:W2:Y:S01]  /*0220*/  LDG.E R7, desc[UR8][R12.64] ;  /* 0x000000080c077981 */ /* 0x000ea2000c1e1900 */
[----:B------:R-:W-:-:S02]  /*0230*/  LEA R4, P1, R14, UR10, 0x2 ;  /* 0x0000000a0e047c11 */ /* 0x000fc4000f8210ff */
[C---:B------:R-:W-:Y:S01]  /*0240*/  LEA R10, P0, R11.reuse, UR10, 0x2 ;  /* 0x0000000a0b0a7c11 */ /* 0x040fe2000f8010ff */
[----:B------:R-:W2:Y:S01]  /*0250*/  LDG.E R8, desc[UR8][R8.64+0x4] ;  /* 0x0000040808087981 */ /* 0x000ea2000c1e1900 */
[----:B------:R-:W-:Y:S02]  /*0260*/  LEA.HI.X R5, R14, UR11, R15, 0x2, P1 ;  /* 0x0000000b0e057c11 */ /* 0x000fe400088f140f */
[----:B------:R-:W-:Y:S01]  /*0270*/  LEA.HI.X R11, R11, UR11, R16, 0x2, P0 ;  /* 0x0000000b0b0b7c11 */ /* 0x000fe200080f1410 */
[----:B------:R-:W2:Y:S04]  /*0280*/  LDG.E R14, desc[UR8][R12.64+0x8] ;  /* 0x000008080c0e7981 */ /* 0x000ea8000c1e1900 */
[----:B------:R-:W3:Y:S04]  /*0290*/  LDG.E R4, desc[UR8][R4.64+0x4] ;  /* 0x0000040804047981 */ /* 0x000ee8000c1e1900 */
[----:B------:R-:W3:Y:S01]  /*02a0*/  LDG.E R10, desc[UR8][R10.64+0x4] ;  /* 0x000004080a0a7981 */ /* 0x000ee2000c1e1900 */
[----:B--2---:R-:W-:-:S04]  /*02b0*/  IADD3 R7, PT, PT, R14, R7, R8 ;  /* 0x000000070e077210 */ /* 0x004fc80007ffe008 */
[----:B---3--:R-:W-:-:S04]  /*02c0*/  IADD3 R16, PT, PT, R10, R7, R4 ;  /* 0x000000070a107210 */ /* 0x008fc80007ffe004 */
[----:B------:R-:W-:-:S04]  /*02d0*/  IABS R7, R16 ;  /* 0x0000001000077213 */ /* 0x000fc80000000000 */
[----:B------:R-:W0:Y:S08]  /*02e0*/  I2F.RP R14, R7 ;  /* 0x00000007000e7306 */ /* 0x000e300000209400 */
[----:B0-----:R-:W0:Y:S02]  /*02f0*/  MUFU.RCP R14, R14 ;  /* 0x0000000e000e7308 */ /* 0x001e240000001000 */
[----:B0-----:R-:W-:-:S06]  /*0300*/  VIADD R12, R14, 0xffffffe ;  /* 0x0ffffffe0e0c7836 */ /* 0x001fcc0000000000 */
[----:B------:R0:W1:Y:S01]  /*0310*/  F2I.FTZ.U32.TRUNC.NTZ R13, R12 ;  /* 0x0000000c000d7305 */ /* 0x000062000021f000 */
[----:B------:R-:W-:Y:S01]  /*0320*/  IABS R8, R16 ;  /* 0x0000001000087213 */ /* 0x000fe20000000000 */
[----:B0-----:R-:W-:Y:S02]  /*0330*/  IMAD.MOV.U32 R12, RZ, RZ, RZ ;  /* 0x000000ffff0c7224 */ /* 0x001fe400078e00ff */
[----:B-1----:R-:W-:-:S04]  /*0340*/  IMAD.MOV R4, RZ, RZ, -R13 ;  /* 0x000000ffff047224 */ /* 0x002fc800078e0a0d */
[----:B------:R-:W-:-:S04]  /*0350*/  IMAD R5, R4, R7, RZ ;  /* 0x0000000704057224 */ /* 0x000fc800078e02ff */
[----:B------:R-:W-:-:S04]  /*0360*/  IMAD.HI.U32 R4, R13, R5, R12 ;  /* 0x000000050d047227 */ /* 0x000fc800078e000c */
[----:B------:R-:W-:Y:S02]  /*0370*/  IMAD.MOV R8, RZ, RZ, -R8 ;  /* 0x000000ffff087224 */ /* 0x000fe400078e0a08 */
[----:B------:R-:W-:-:S04]  /*0380*/  IMAD.HI.U32 R15, R4, R7, RZ ;  /* 0x00000007040f7227 */ /* 0x000fc800078e00ff */
[----:B------:R-:W-:-:S05]  /*0390*/  IMAD R4, R15, R8, R7 ;  /* 0x000000080f047224 */ /* 0x000fca00078e0207 */
[----:B------:R-:W-:Y:S01]  /*03a0*/  ISETP.GT.U32.AND P3, PT, R7, R4, PT ;  /* 0x000000040700720c */ /* 0x000fe20003f64070 */
[----:B------:R-:W-:-:S05]  /*03b0*/  VIADD R8, R0, 0xfffffffe ;  /* 0xfffffffe00087836 */ /* 0x000fca0000000000 */
[----:B------:R-:W-:-:S04]  /*03c0*/  SHF.R.S32.HI R5, RZ, 0x1f, R8 ;  /* 0x0000001fff057819 */ /* 0x000fc80000011408 */
[----:B------:R-:W-:-:S03]  /*03d0*/  LEA.HI R5, R5, R8, RZ, 0xc ;  /* 0x0000000805057211 */ /* 0x000fc600078f60ff */
[----:B------:R-:W-:Y:S01]  /*03e0*/  @!P3 IMAD.IADD R4, R4, 0x1, -R7 ;  /* 0x000000010404b824 */ /* 0x000fe200078e0a07 */
[----:B------:R-:W-:-:S04]  /*03f0*/  LOP3.LUT R10, R16, R7, RZ, 0x3c, !PT ;  /* 0x00000007100a7212 */ /* 0x000fc800078e3cff */
[----:B------:R-:W-:Y:S02]  /*0400*/  ISETP.GE.U32.AND P2, PT, R4, R7, PT ;  /* 0x000000070400720c */ /* 0x000fe40003f46070 */
[----:B------:R-:W-:Y:S02]  /*0410*/  LOP3.LUT R4, R5, 0xfffff000, RZ, 0xc0, !PT ;  /* 0xfffff00005047812 */ /* 0x000fe400078ec0ff */
[----:B------:R-:W-:Y:S02]  /*0420*/  SHF.R.S32.HI R5, RZ, 0xc, R5 ;  /* 0x0000000cff057819 */ /* 0x000fe40000011405 */
[----:B------:R-:W-:Y:S02]  /*0430*/  ISETP.GE.AND P1, PT, R10, RZ, PT ;  /* 0x000000ff0a00720c */ /* 0x000fe40003f26270 */
[----:B------:R-:W-:Y:S01]  /*0440*/  ISETP.NE.AND P0, PT, R16, RZ, PT ;  /* 0x000000ff1000720c */ /* 0x000fe20003f05270 */
[----:B------:R-:W-:Y:S02]  /*0450*/  IMAD R9, R5, 0x1002, RZ ;  /* 0x0000100205097824 */ /* 0x000fe400078e02ff */
[----:B------:R-:W-:-:S02]  /*0460*/  IMAD.IADD R8, R8, 0x1, -R4 ;  /* 0x0000000108087824 */ /* 0x000fc400078e0a04 */
[----:B------:R-:W-:Y:S02]  /*0470*/  @!P3 VIADD R15, R15, 0x1 ;  /* 0x000000010f0fb836 */ /* 0x000fe40000000000 */
[C---:B------:R-:W-:Y:S02]  /*0480*/  VIADD R11, R9.reuse, 0x1002 ;  /* 0x00001002090b7836 */ /* 0x040fe40000000000 */
[----:B------:R-:W-:Y:S01]  /*0490*/  VIADD R13, R9, 0x2004 ;  /* 0x00002004090d7836 */ /* 0x000fe20000000000 */
[----:B------:R-:W-:Y:S01]  /*04a0*/  SHF.R.S32.HI R10, RZ, 0x1f, R8 ;  /* 0x0000001fff0a7819 */ /* 0x000fe20000011408 */
[----:B------:R-:W-:Y:S01]  /*04b0*/  @P2 VIADD R15, R15, 0x1 ;  /* 0x000000010f0f2836 */ /* 0x000fe20000000000 */
[C---:B------:R-:W-:Y:S02]  /*04c0*/  IADD3 R16, P3, PT, R8.reuse, R9, RZ ;  /* 0x0000000908107210 */ /* 0x040fe40007f7e0ff */
[C---:B------:R-:W-:Y:S01]  /*04d0*/  IADD3 R18, P2, PT, R8.reuse, R11, RZ ;  /* 0x0000000b08127210 */ /* 0x040fe20007f5e0ff */
[C---:B------:R-:W-:Y:S01]  /*04e0*/  IMAD.IADD R17, R8.reuse, 0x1, R11 ;  /* 0x0000000108117824 */ /* 0x040fe200078e020b */
[----:B------:R-:W-:Y:S01]  /*04f0*/  IADD3 R14, P4, PT, R8, R13, RZ ;  /* 0x0000000d080e7210 */ /* 0x000fe20007f9e0ff */
[----:B------:R-:W-:Y:S01]  /*0500*/  @!P1 IMAD.MOV R15, RZ, RZ, -R15 ;  /* 0x000000ffff0f9224 */ /* 0x000fe200078e0a0f */
[----:B------:R-:W-:Y:S01]  /*0510*/  LEA.HI.X.SX32 R9, R9, R10, 0x1, P3 ;  /* 0x0000000a09097211 */ /* 0x000fe200018f0eff */
[----:B------:R-:W-:Y:S01]  /*0520*/  IMAD.U32 R4, RZ, RZ, UR4 ;  /* 0x00000004ff047e24 */ /* 0x000fe2000f8e00ff */
[----:B------:R-:W-:Y:S01]  /*0530*/  @!P0 LOP3.LUT R15, RZ, R7, RZ, 0x33, !PT ;  /* 0x00000007ff0f8212 */ /* 0x000fe200078e33ff */
[----:B------:R-:W-:Y:S01]  /*0540*/  IMAD.U32 R5, RZ, RZ, UR5 ;  /* 0x00000005ff057e24 */ /* 0x000fe2000f8e00ff */
[----:B------:R-:W-:-:S02]  /*0550*/  LEA R8, P1, R16, UR10, 0x2 ;  /* 0x0000000a10087c11 */ /* 0x000fc4000f8210ff */
[-C--:B------:R-:W-:Y:S02]  /*0560*/  LEA.HI.X.SX32 R19, R11, R10.reuse, 0x1, P2 ;  /* 0x0000000a0b137211 */ /* 0x080fe400010f0eff */
[----:B------:R-:W-:Y:S01]  /*0570*/  LEA R12, P0, R18, UR10, 0x2 ;  /* 0x0000000a120c7c11 */ /* 0x000fe2000f8010ff */
[----:B------:R-:W-:Y:S01]  /*0580*/  IMAD.WIDE R4, R6, 0x4, R4 ;  /* 0x0000000406047825 */ /* 0x000fe200078e0204 */
[----:B------:R-:W-:Y:S02]  /*0590*/  LEA.HI.X.SX32 R11, R13, R10, 0x1, P4 ;  /* 0x0000000a0d0b7211 */ /* 0x000fe400020f0eff */
[----:B------:R-:W-:Y:S01]  /*05a0*/  LEA.HI.X R9, R16, UR11, R9, 0x2, P1 ;  /* 0x0000000b10097c11 */ /* 0x000fe200088f1409 */
[----:B------:R-:W-:Y:S01]  /*05b0*/  IMAD.WIDE R16, R17, 0x4, R2 ;  /* 0x0000000411107825 */ /* 0x000fe200078e0202 */
[----:B------:R-:W-:Y:S02]  /*05c0*/  LEA R10, P2, R14, UR10, 0x2 ;  /* 0x0000000a0e0a7c11 */ /* 0x000fe4000f8410ff */
[----:B------:R-:W-:Y:S01]  /*05d0*/  LEA.HI.X R13, R18, UR11, R19, 0x2, P0 ;  /* 0x0000000b120d7c11 */ /* 0x000fe200080f1413 */
[----:B------:R0:W-:Y:S01]  /*05e0*/  STG.E desc[UR8][R4.64+-0x8], R15 ;  /* 0xfffff80f04007986 */ /* 0x0001e2000c101908 */
[----:B------:R-:W-:-:S03]  /*05f0*/  LEA.HI.X R11, R14, UR11, R11, 0x2, P2 ;  /* 0x0000000b0e0b7c11 */ /* 0x000fc600090f140b */
[----:B------:R-:W2:Y:S04]  /*0600*/  LDG.E R12, desc[UR8][R12.64+0x4] ;  /* 0x000004080c0c7981 */ /* 0x000ea8000c1e1900 */
[----:B------:R-:W2:Y:S04]  /*0610*/  LDG.E R7, desc[UR8][R16.64] ;  /* 0x0000000810077981 */ /* 0x000ea8000c1e1900 */
[----:B------:R-:W2:Y:S04]  /*0620*/  LDG.E R14, desc[UR8][R16.64+0x8] ;  /* 0x00000808100e7981 */ /* 0x000ea8000c1e1900 */
[----:B------:R-:W3:Y:S04]  /*0630*/  LDG.E R9, desc[UR8][R8.64+0x4] ;  /* 0x0000040808097981 */ /* 0x000ee8000c1e1900 */
[----:B------:R-:W3:Y:S01]  /*0640*/  LDG.E R10, desc[UR8][R10.64+0x4] ;  /* 0x000004080a0a7981 */ /* 0x000ee2000c1e1900 */
[----:B--2---:R-:W-:-:S04]  /*0650*/  IADD3 R14, PT, PT, R14, R7, R12 ;  /* 0x000000070e0e7210 */ /* 0x004fc80007ffe00c */
[----:B---3--:R-:W-:-:S04]  /*0660*/  IADD3 R14, PT, PT, R10, R14, R9 ;  /* 0x0000000e0a0e7210 */ /* 0x008fc80007ffe009 */
[----:B------:R-:W-:-:S04]  /*0670*/  IABS R7, R14 ;  /* 0x0000000e00077213 */ /* 0x000fc80000000000 */
[----:B------:R-:W1:Y:S08]  /*0680*/  I2F.RP R18, R7 ;  /* 0x0000000700127306 */ /* 0x000e700000209400 */
[----:B-1----:R-:W1:Y:S02]  /*0690*/  MUFU.RCP R18, R18 ;  /* 0x0000001200127308 */ /* 0x002e640000001000 */
[----:B-1----:R-:W-:-:S06]  /*06a0*/  VIADD R12, R18, 0xffffffe ;  /* 0x0ffffffe120c7836 */ /* 0x002fcc0000000000 */
[----:B------:R1:W2:Y:S01]  /*06b0*/  F2I.FTZ.U32.TRUNC.NTZ R13, R12 ;  /* 0x0000000c000d7305 */ /* 0x0002a2000021f000 */
[----:B------:R-:W-:Y:S01]  /*06c0*/  IABS R10, R14 ;  /* 0x0000000e000a7213 */ /* 0x000fe20000000000 */
[----:B-1----:R-:W-:Y:S02]  /*06d0*/  IMAD.MOV.U32 R12, RZ, RZ, RZ ;  /* 0x000000ffff0c7224 */ /* 0x002fe400078e00ff */
[----:B--2---:R-:W-:-:S04]  /*06e0*/  IMAD.MOV R8, RZ, RZ, -R13 ;  /* 0x000000ffff087224 */ /* 0x004fc800078e0a0d */
[----:B------:R-:W-:-:S04]  /*06f0*/  IMAD R9, R8, R7, RZ ;  /* 0x0000000708097224 */ /* 0x000fc800078e02ff */
[----:B------:R-:W-:-:S04]  /*0700*/  IMAD.HI.U32 R8, R13, R9, R12 ;  /* 0x000000090d087227 */ /* 0x000fc800078e000c */
[----:B------:R-:W-:Y:S02]  /*0710*/  IMAD.MOV R10, RZ, RZ, -R10 ;  /* 0x000000ffff0a7224 */ /* 0x000fe400078e0a0a */
[----:B------:R-:W-:-:S04]  /*0720*/  IMAD.HI.U32 R8, R8, R7, RZ ;  /* 0x0000000708087227 */ /* 0x000fc800078e00ff */
[----:B------:R-:W-:-:S05]  /*0730*/  IMAD R10, R8, R10, R7 ;  /* 0x0000000a080a7224 */ /* 0x000fca00078e0207 */
[----:B------:R-:W-:Y:S01]  /*0740*/  ISETP.GT.U32.AND P2, PT, R7, R10, PT ;  /* 0x0000000a0700720c */ /* 0x000fe20003f44070 */
[----:B------:R-:W-:-:S05]  /*0750*/  VIADD R9, R0, 0xffffffff ;  /* 0xffffffff00097836 */ /* 0x000fca0000000000 */
[----:B------:R-:W-:-:S07]  /*0760*/  SHF.R.S32.HI R12, RZ, 0x1f, R9 ;  /* 0x0000001fff0c7819 */ /* 0x000fce0000011409 */
[----:B------:R-:W-:Y:S01]  /*0770*/  @!P2 IMAD.IADD R10, R10, 0x1, -R7 ;  /* 0x000000010a0aa824 */ /* 0x000fe200078e0a07 */
[----:B------:R-:W-:-:S04]  /*0780*/  LEA.HI R12, R12, R9, RZ, 0xc ;  /* 0x000000090c0c7211 */ /* 0x000fc800078f60ff */
[-C--:B------:R-:W-:Y:S02]  /*0790*/  ISETP.GE.U32.AND P3, PT, R10, R7.reuse, PT ;  /* 0x000000070a00720c */ /* 0x080fe40003f66070 */
[----:B------:R-:W-:Y:S02]  /*07a0*/  SHF.R.S32.HI R11, RZ, 0xc, R12 ;  /* 0x0000000cff0b7819 */ /* 0x000fe4000001140c */
[----:B------:R-:W-:Y:S02]  /*07b0*/  LOP3.LUT R10, R14, R7, RZ, 0x3c, !PT ;  /* 0x000000070e0a7212 */ /* 0x000fe400078e3cff */
[----:B------:R-:W-:Y:S01]  /*07c0*/  LOP3.LUT R12, R12, 0xfffff000, RZ, 0xc0, !PT ;  /* 0xfffff0000c0c7812 */ /* 0x000fe200078ec0ff */
[----:B------:R-:W-:Y:S01]  /*07d0*/  IMAD R11, R11, 0x1002, RZ ;  /* 0x000010020b0b7824 */ /* 0x000fe200078e02ff */
[----:B------:R-:W-:Y:S01]  /*07e0*/  ISETP.GE.AND P1, PT, R10, RZ, PT ;  /* 0x000000ff0a00720c */ /* 0x000fe20003f26270 */
[----:B------:R-:W-:Y:S02]  /*07f0*/  @!P2 VIADD R8, R8, 0x1 ;  /* 0x000000010808a836 */ /* 0x000fe40000000000 */
[----:B------:R-:W-:Y:S01]  /*0800*/  IMAD.IADD R12, R9, 0x1, -R12 ;  /* 0x00000001090c7824 */ /* 0x000fe200078e0a0c */
[----:B------:R-:W-:Y:S01]  /*0810*/  ISETP.NE.AND P0, PT, R14, RZ, PT ;  /* 0x000000ff0e00720c */ /* 0x000fe20003f05270 */
[----:B------:R-:W-:-:S02]  /*0820*/  VIADD R9, R11, 0x1002 ;  /* 0x000010020b097836 */ /* 0x000fc40000000000 */
[----:B------:R-:W-:Y:S02]  /*0830*/  @P3 VIADD R8, R8, 0x1 ;  /* 0x0000000108083836 */ /* 0x000fe40000000000 */
[C---:B------:R-:W-:Y:S01]  /*0840*/  VIADD R13, R11.reuse, 0x2004 ;  /* 0x000020040b0d7836 */ /* 0x040fe20000000000 */
[----:B------:R-:W-:Y:S01]  /*0850*/  SHF.R.S32.HI R10, RZ, 0x1f, R12 ;  /* 0x0000001fff0a7819 */ /* 0x000fe2000001140c */
[----:B------:R-:W-:Y:S01]  /*0860*/  IMAD.MOV.U32 R17, RZ, RZ, R8 ;  /* 0x000000ffff117224 */ /* 0x000fe200078e0008 */
[C---:B------:R-:W-:Y:S02]  /*0870*/  IADD3 R14, P2, PT, R12.reuse, R11, RZ ;  /* 0x0000000b0c0e7210 */ /* 0x040fe40007f5e0ff */
[C---:B------:R-:W-:Y:S01]  /*0880*/  IADD3 R18, P3, PT, R12.reuse, R9, RZ ;  /* 0x000000090c127210 */ /* 0x040fe20007f7e0ff */
[C---:B0-----:R-:W-:Y:S01]  /*0890*/  IMAD.IADD R15, R12.reuse, 0x1, R9 ;  /* 0x000000010c0f7824 */ /* 0x041fe200078e0209 */
[----:B------:R-:W-:Y:S01]  /*08a0*/  IADD3 R16, P4, PT, R12, R13, RZ ;  /* 0x0000000d0c107210 */ /* 0x000fe20007f9e0ff */
[----:B------:R-:W-:Y:S01]  /*08b0*/  @!P1 IMAD.MOV R17, RZ, RZ, -R17 ;  /* 0x000000ffff119224 */ /* 0x000fe200078e0a11 */
[----:B------:R-:W-:-:S02]  /*08c0*/  LEA.HI.X.SX32 R19, R11, R10, 0x1, P2 ;  /* 0x0000000a0b137211 */ /* 0x000fc400010f0eff */
[-C--:B------:R-:W-:Y:S02]  /*08d0*/  LEA.HI.X.SX32 R9, R9, R10.reuse, 0x1, P3 ;  /* 0x0000000a09097211 */ /* 0x080fe400018f0eff */
[----:B------:R-:W-:Y:S02]  /*08e0*/  LEA R12, P1, R18, UR10, 0x2 ;  /* 0x0000000a120c7c11 */ /* 0x000fe4000f8210ff */
[----:B------:R-:W-:Y:S02]  /*08f0*/  LEA R8, P2, R14, UR10, 0x2 ;  /* 0x0000000a0e087c11 */ /* 0x000fe4000f8410ff */
[----:B------:R-:W-:Y:S02]  /*0900*/  LEA.HI.X.SX32 R11, R13, R10, 0x1, P4 ;  /* 0x0000000a0d0b7211 */ /* 0x000fe400020f0eff */
[----:B------:R-:W-:Y:S02]  /*0910*/  LEA.HI.X R13, R18, UR11, R9, 0x2, P1 ;  /* 0x0000000b120d7c11 */ /* 0x000fe400088f1409 */
[----:B------:R-:W-:-:S02]  /*0920*/  @!P0 LOP3.LUT R17, RZ, R7, RZ, 0x33, !PT ;  /* 0x00000007ff118212 */ /* 0x000fc400078e33ff */
[----:B------:R-:W-:Y:S01]  /*0930*/  LEA.HI.X R9, R14, UR11, R19, 0x2, P2 ;  /* 0x0000000b0e097c11 */ /* 0x000fe200090f1413 */
[----:B------:R-:W-:Y:S01]  /*0940*/  IMAD.WIDE R14, R15, 0x4, R2 ;  /* 0x000000040f0e7825 */ /* 0x000fe200078e0202 */
[C---:B------:R-:W-:Y:S01]  /*0950*/  LEA R10, P0, R16.reuse, UR10, 0x2 ;  /* 0x0000000a100a7c11 */ /* 0x040fe2000f8010ff */
[----:B------:R0:W-:Y:S03]  /*0960*/  STG.E desc[UR8][R4.64+-0x4], R17 ;  /* 0xfffffc1104007986 */ /* 0x0001e6000c101908 */
[----:B------:R-:W-:Y:S01]  /*0970*/  LEA.HI.X R11, R16, UR11, R11, 0x2, P0 ;  /* 0x0000000b100b7c11 */ /* 0x000fe200080f140b */
        /* <DEDUP_REMOVED lines=20> */
[----:B------:R-:W-:Y:S02]  /*0ac0*/  ISETP.GT.U32.AND P2, PT, R7, R10, PT ;  /* 0x0000000a0700720c */ /* 0x000fe40003f44070 */
[----:B------:R-:W-:-:S04]  /*0ad0*/  SHF.R.S32.HI R9, RZ, 0x1f, R0 ;  /* 0x0000001fff097819 */ /* 0x000fc80000011400 */
[----:B------:R-:W-:-:S07]  /*0ae0*/  LEA.HI R9, R9, R0, RZ, 0xc ;  /* 0x0000000009097211 */ /* 0x000fce00078f60ff */
[----:B------:R-:W-:Y:S01]  /*0af0*/  @!P2 IMAD.IADD R10, R10, 0x1, -R7 ;  /* 0x000000010a0aa824 */ /* 0x000fe200078e0a07 */
[----:B------:R-:W-:-:S04]  /*0b00*/  SHF.R.S32.HI R11, RZ, 0xc, R9 ;  /* 0x0000000cff0b7819 */ /* 0x000fc80000011409 */
[-C--:B------:R-:W-:Y:S02]  /*0b10*/  ISETP.GE.U32.AND P3, PT, R10, R7.reuse, PT ;  /* 0x000000070a00720c */ /* 0x080fe40003f66070 */
[----:B------:R-:W-:Y:S01]  /*0b20*/  LOP3.LUT R12, R18, R7, RZ, 0x3c, !PT ;  /* 0x00000007120c7212 */ /* 0x000fe200078e3cff */
[----:B------:R-:W-:Y:S01]  /*0b30*/  IMAD R10, R11, 0x1002, RZ ;  /* 0x000010020b0a7824 */ /* 0x000fe200078e02ff */
[----:B------:R-:W-:Y:S01]  /*0b40*/  LOP3.LUT R9, R9, 0xfffff000, RZ, 0xc0, !PT ;  /* 0xfffff00009097812 */ /* 0x000fe200078ec0ff */
[----:B------:R-:W-:Y:S01]  /*0b50*/  @!P2 VIADD R8, R8, 0x1 ;  /* 0x000000010808a836 */ /* 0x000fe20000000000 */
[----:B------:R-:W-:Y:S01]  /*0b60*/  ISETP.GE.AND P1, PT, R12, RZ, PT ;  /* 0x000000ff0c00720c */ /* 0x000fe20003f26270 */
[----:B------:R-:W-:Y:S01]  /*0b70*/  VIADD R12, R10, 0x1002 ;  /* 0x000010020a0c7836 */ /* 0x000fe20000000000 */
[----:B------:R-:W-:Y:S01]  /*0b80*/  ISETP.NE.AND P0, PT, R18, RZ, PT ;  /* 0x000000ff1200720c */ /* 0x000fe20003f05270 */
[----:B------:R-:W-:-:S04]  /*0b90*/  IMAD.IADD R9, R0, 0x1, -R9 ;  /* 0x0000000100097824 */ /* 0x000fc800078e0a09 */
[----:B------:R-:W-:Y:S01]  /*0ba0*/  @P3 VIADD R8, R8, 0x1 ;  /* 0x0000000108083836 */ /* 0x000fe20000000000 */
[----:B------:R-:W-:Y:S01]  /*0bb0*/  SHF.R.S32.HI R11, RZ, 0x1f, R9 ;  /* 0x0000001fff0b7819 */ /* 0x000fe20000011409 */
[----:B------:R-:W-:Y:S01]  /*0bc0*/  VIADD R14, R10, 0x2004 ;  /* 0x000020040a0e7836 */ /* 0x000fe20000000000 */
[C---:B------:R-:W-:Y:S01]  /*0bd0*/  IADD3 R13, P3, PT, R9.reuse, R12, RZ ;  /* 0x0000000c090d7210 */ /* 0x040fe20007f7e0ff */
[----:B0-----:R-:W-:Y:S01]  /*0be0*/  IMAD.MOV.U32 R17, RZ, RZ, R8 ;  /* 0x000000ffff117224 */ /* 0x001fe200078e0008 */
[C---:B------:R-:W-:Y:S01]  /*0bf0*/  IADD3 R18, P2, PT, R9.reuse, R10, RZ ;  /* 0x0000000a09127210 */ /* 0x040fe20007f5e0ff */
[C---:B------:R-:W-:Y:S01]  /*0c00*/  IMAD.IADD R15, R9.reuse, 0x1, R12 ;  /* 0x00000001090f7824 */ /* 0x040fe200078e020c */
[----:B------:R-:W-:Y:S01]  /*0c10*/  IADD3 R16, P4, PT, R9, R14, RZ ;  /* 0x0000000e09107210 */ /* 0x000fe20007f9e0ff */
[----:B------:R-:W-:Y:S01]  /*0c20*/  @!P1 IMAD.MOV R17, RZ, RZ, -R17 ;  /* 0x000000ffff119224 */ /* 0x000fe200078e0a11 */
[----:B------:R-:W-:Y:S02]  /*0c30*/  LEA.HI.X.SX32 R20, R12, R11, 0x1, P3 ;  /* 0x0000000b0c147211 */ /* 0x000fe400018f0eff */
[----:B------:R-:W-:-:S02]  /*0c40*/  LEA R12, P1, R13, UR10, 0x2 ;  /* 0x0000000a0d0c7c11 */ /* 0x000fc4000f8210ff */
[-C--:B------:R-:W-:Y:S02]  /*0c50*/  LEA.HI.X.SX32 R9, R10, R11.reuse, 0x1, P2 ;  /* 0x0000000b0a097211 */ /* 0x080fe400010f0eff */
[----:B------:R-:W-:Y:S01]  /*0c60*/  LEA.HI.X.SX32 R11, R14, R11, 0x1, P4 ;  /* 0x0000000b0e0b7211 */ /* 0x000fe200020f0eff */
[----:B------:R-:W-:Y:S01]  /*0c70*/  IMAD.WIDE R14, R15, 0x4, R2 ;  /* 0x000000040f0e7825 */ /* 0x000fe200078e0202 */
[----:B------:R-:W-:Y:S02]  /*0c80*/  @!P0 LOP3.LUT R17, RZ, R7, RZ, 0x33, !PT ;  /* 0x00000007ff118212 */ /* 0x000fe400078e33ff */
[----:B------:R-:W-:Y:S02]  /*0c90*/  LEA R8, P2, R18, UR10, 0x2 ;  /* 0x0000000a12087c11 */ /* 0x000fe4000f8410ff */
[----:B------:R-:W-:Y:S02]  /*0ca0*/  LEA R10, P0, R16, UR10, 0x2 ;  /* 0x0000000a100a7c11 */ /* 0x000fe4000f8010ff */
[----:B------:R-:W-:Y:S01]  /*0cb0*/  LEA.HI.X R13, R13, UR11, R20, 0x2, P1 ;  /* 0x0000000b0d0d7c11 */ /* 0x000fe200088f1414 */
[----:B------:R0:W-:Y:S01]  /*0cc0*/  STG.E desc[UR8][R4.64], R17 ;  /* 0x0000001104007986 */ /* 0x0001e2000c101908 */
[----:B------:R-:W-:-:S02]  /*0cd0*/  LEA.HI.X R9, R18, UR11, R9, 0x2, P2 ;  /* 0x0000000b12097c11 */ /* 0x000fc400090f1409 */
[----:B------:R-:W-:Y:S01]  /*0ce0*/  LEA.HI.X R11, R16, UR11, R11, 0x2, P0 ;  /* 0x0000000b100b7c11 */ /* 0x000fe200080f140b */
[----:B------:R-:W2:Y:S04]  /*0cf0*/  LDG.E R12, desc[UR8][R12.64+0x4] ;  /* 0x000004080c0c7981 */ /* 0x000ea8000c1e1900 */
[----:B------:R-:W2:Y:S04]  /*0d00*/  LDG.E R7, desc[UR8][R14.64] ;  /* 0x000000080e077981 */ /* 0x000ea8000c1e1900 */
[----:B------:R-:W2:Y:S04]  /*0d10*/  LDG.E R16, desc[UR8][R14.64+0x8] ;  /* 0x000008080e107981 */ /* 0x000ea8000c1e1900 */
[----:B------:R-:W3:Y:S04]  /*0d20*/  LDG.E R8, desc[UR8][R8.64+0x4] ;  /* 0x0000040808087981 */ /* 0x000ee8000c1e1900 */
[----:B------:R-:W3:Y:S01]  /*0d30*/  LDG.E R10, desc[UR8][R10.64+0x4] ;  /* 0x000004080a0a7981 */ /* 0x000ee2000c1e1900 */
[----:B------:R-:W-:-:S04]  /*0d40*/  UIADD3 UR6, UPT, UPT, UR6, 0x4, URZ ;  /* 0x0000000406067890 */ /* 0x000fc8000fffe0ff */
[----:B------:R-:W-:Y:S01]  /*0d50*/  UISETP.NE.AND UP0, UPT, UR6, 0x43, UPT ;  /* 0x000000430600788c */ /* 0x000fe2000bf05270 */
[----:B------:R-:W-:Y:S02]  /*0d60*/  VIADD R6, R6, 0x4 ;  /* 0x0000000406067836 */ /* 0x000fe40000000000 */
[----:B------:R-:W-:Y:S01]  /*0d70*/  VIADD R0, R0, 0x4 ;  /* 0x0000000400007836 */ /* 0x000fe20000000000 */
        /* <DEDUP_REMOVED lines=15> */
[----:B------:R-:W-:-:S13]  /*0e70*/  ISETP.GT.U32.AND P1, PT, R16, R7, PT ;  /* 0x000000071000720c */ /* 0x000fda0003f24070 */
[----:B------:R-:W-:-:S05]  /*0e80*/  @!P1 IMAD.IADD R7, R7, 0x1, -R16 ;  /* 0x0000000107079824 */ /* 0x000fca00078e0a10 */
[-C--:B------:R-:W-:Y:S02]  /*0e90*/  ISETP.GE.U32.AND P0, PT, R7, R16.reuse, PT ;  /* 0x000000100700720c */ /* 0x080fe40003f06070 */
[----:B------:R-:W-:Y:S01]  /*0ea0*/  LOP3.LUT R7, R19, R16, RZ, 0x3c, !PT ;  /* 0x0000001013077212 */ /* 0x000fe200078e3cff */
[----:B------:R-:W-:Y:S01]  /*0eb0*/  @!P1 VIADD R13, R13, 0x1 ;  /* 0x000000010d0d9836 */ /* 0x000fe20000000000 */
[----:B------:R-:W-:Y:S02]  /*0ec0*/  ISETP.NE.AND P1, PT, R19, RZ, PT ;  /* 0x000000ff1300720c */ /* 0x000fe40003f25270 */
[----:B------:R-:W-:-:S07]  /*0ed0*/  ISETP.GE.AND P2, PT, R7, RZ, PT ;  /* 0x000000ff0700720c */ /* 0x000fce0003f46270 */
[----:B------:R-:W-:-:S06]  /*0ee0*/  @P0 VIADD R13, R13, 0x1 ;  /* 0x000000010d0d0836 */ /* 0x000fcc0000000000 */
[----:B------:R-:W-:Y:S01]  /*0ef0*/  @!P2 IMAD.MOV R13, RZ, RZ, -R13 ;  /* 0x000000ffff0da224 */ /* 0x000fe200078e0a0d */
[----:B------:R-:W-:-:S05]  /*0f00*/  @!P1 LOP3.LUT R13, RZ, R16, RZ, 0x33, !PT ;  /* 0x00000010ff0d9212 */ /* 0x000fca00078e33ff */
[----:B------:R0:W-:Y:S01]  /*0f10*/  STG.E desc[UR8][R4.64+0x4], R13 ;  /* 0x0000040d04007986 */ /* 0x0001e2000c101908 */
[----:B------:R-:W-:Y:S05]  /*0f20*/  BRA.U UP0, `(.L_x_30) ;  /* 0xfffffff1006c7547 */ /* 0x000fea000b83ffff */
[----:B------:R-:W-:Y:S05]  /*0f30*/  EXIT ;  /* 0x000000000000794d */ /* 0x000fea0003800000 */
.L_x_31:
        /* <DEDUP_REMOVED lines=12> */
.L_x_34:


//--------------------- .text._Z9v1_kernelPiS_    --------------------------
	.section	.text._Z9v1_kernelPiS_,"ax",@progbits
	.align	128
        .global         _Z9v1_kernelPiS_
        .type           _Z9v1_kernelPiS_,@function
        .size           _Z9v1_kernelPiS_,(.L_x_35 - _Z9v1_kernelPiS_)
        .other          _Z9v1_kernelPiS_,@"STO_CUDA_ENTRY STV_DEFAULT"
_Z9v1_kernelPiS_:
.text._Z9v1_kernelPiS_:
[----:B------:R-:W-:Y:S01]  /*0000*/  LDC R1, c[0x0][0x37c] ;  /* 0x0000df00ff017b82 */ /* 0x000fe20000000800 */
[----:B------:R-:W0:Y:S07]  /*0010*/  S2R R3, SR_TID.X ;  /* 0x0000000000037919 */ /* 0x000e2e0000002100 */
[----:B------:R-:W0:Y:S01]  /*0020*/  S2UR UR4, SR_CTAID.X ;  /* 0x00000000000479c3 */ /* 0x000e220000002500 */
[----:B------:R-:W1:Y:S07]  /*0030*/  LDCU.64 UR6, c[0x0][0x380] ;  /* 0x00007000ff0677ac */ /* 0x000e6e0008000a00 */
[----:B------:R-:W0:Y:S02]  /*0040*/  LDC R0, c[0x0][0x360] ;  /* 0x0000d800ff007b82 */ /* 0x000e240000000800 */
[----:B0-----:R-:W-:Y:S01]  /*0050*/  IMAD R0, R0, UR4, R3 ;  /* 0x0000000400007c24 */ /* 0x001fe2000f8e0203 */
[----:B------:R-:W0:Y:S04]  /*0060*/  LDCU.64 UR4, c[0x0][0x358] ;  /* 0x00006b00ff0477ac */ /* 0x000e280008000a00 */
[----:B------:R-:W-:-:S04]  /*0070*/  SHF.R.S32.HI R3, RZ, 0x1f, R0 ;  /* 0x0000001fff037819 */ /* 0x000fc80000011400 */
[----:B------:R-:W-:Y:S02]  /*0080*/  LEA.HI R4, R3, R0, RZ, 0xc ;  /* 0x0000000003047211 */ /* 0x000fe400078f60ff */
[----:B------:R-:W2:Y:S02]  /*0090*/  LDC.64 R2, c[0x0][0x380] ;  /* 0x0000e000ff027b82 */ /* 0x000ea40000000a00 */
[----:B------:R-:W-:Y:S02]  /*00a0*/  SHF.R.S32.HI R6, RZ, 0xc, R4 ;  /* 0x0000000cff067819 */ /* 0x000fe40000011404 */
[----:B------:R-:W-:-:S03]  /*00b0*/  LOP3.LUT R5, R4, 0xfffff000, RZ, 0xc0, !PT ;  /* 0xfffff00004057812 */ /* 0x000fc600078ec0ff */
[----:B------:R-:W-:Y:S02]  /*00c0*/  IMAD R6, R6, 0x1002, RZ ;  /* 0x0000100206067824 */ /* 0x000fe400078e02ff */
[----:B------:R-:W-:Y:S02]  /*00d0*/  IMAD.IADD R5, R0, 0x1, -R5 ;  /* 0x0000000100057824 */ /* 0x000fe400078e0a05 */
[C---:B------:R-:W-:Y:S02]  /*00e0*/  VIADD R8, R6.reuse, 0x1002 ;  /* 0x0000100206087836 */ /* 0x040fe40000000000 */
[----:B------:R-:W-:Y:S01]  /*00f0*/  VIADD R10, R6, 0x2004 ;  /* 0x00002004060a7836 */ /* 0x000fe20000000000 */
[----:B------:R-:W-:Y:S01]  /*0100*/  SHF.R.S32.HI R9, RZ, 0x1f, R5 ;  /* 0x0000001fff097819 */ /* 0x000fe20000011405 */
[C---:B------:R-:W-:Y:S01]  /*0110*/  IMAD.IADD R7, R5.reuse, 0x1, R8 ;  /* 0x0000000105077824 */ /* 0x040fe200078e0208 */
[C---:B------:R-:W-:Y:S02]  /*0120*/  IADD3 R14, P2, PT, R5.reuse, R8, RZ ;  /* 0x00000008050e7210 */ /* 0x040fe40007f5e0ff */
[----:B------:R-:W-:-:S02]  /*0130*/  IADD3 R11, P0, PT, R5, R10, RZ ;  /* 0x0000000a050b7210 */ /* 0x000fc40007f1e0ff */
[----:B------:R-:W-:Y:S02]  /*0140*/  IADD3 R12, P1, PT, R5, R6, RZ ;  /* 0x00000006050c7210 */ /* 0x000fe40007f3e0ff */
[-C--:B------:R-:W-:Y:S02]  /*0150*/  LEA.HI.X.SX32 R15, R8, R9.reuse, 0x1, P2 ;  /* 0x00000009080f7211 */ /* 0x080fe400010f0eff */
[----:B-1----:R-:W-:Y:S01]  /*0160*/  LEA R4, P2, R14, UR6, 0x2 ;  /* 0x000000060e047c11 */ /* 0x002fe2000f8410ff */
[----:B--2---:R-:W-:Y:S01]  /*0170*/  IMAD.WIDE R2, R7, 0x4, R2 ;  /* 0x0000000407027825 */ /* 0x004fe200078e0202 */
[-C--:B------:R-:W-:Y:S02]  /*0180*/  LEA.HI.X.SX32 R10, R10, R9.reuse, 0x1, P0 ;  /* 0x000000090a0a7211 */ /* 0x080fe400000f0eff */
[----:B------:R-:W-:Y:S02]  /*0190*/  LEA.HI.X.SX32 R13, R6, R9, 0x1, P1 ;  /* 0x00000009060d7211 */ /* 0x000fe400008f0eff */
[----:B------:R-:W-:-:S02]  /*01a0*/  LEA R8, P0, R12, UR6, 0x2 ;  /* 0x000000060c087c11 */ /* 0x000fc4000f8010ff */
[----:B------:R-:W-:Y:S02]  /*01b0*/  LEA.HI.X R5, R14, UR7, R15, 0x2, P2 ;  /* 0x000000070e057c11 */ /* 0x000fe400090f140f */
[C---:B------:R-:W-:Y:S02]  /*01c0*/  LEA R6, P1, R11.reuse, UR6, 0x2 ;  /* 0x000000060b067c11 */ /* 0x040fe4000f8210ff */
[----:B------:R-:W-:Y:S01]  /*01d0*/  LEA.HI.X R9, R12, UR7, R13, 0x2, P0 ;  /* 0x000000070c097c11 */ /* 0x000fe200080f140d */
[----:B0-----:R-:W2:Y:S01]  /*01e0*/  LDG.E R4, desc[UR4][R4.64+0x4] ;  /* 0x0000040404047981 */ /* 0x001ea2000c1e1900 */
[----:B------:R-:W-:-:S03]  /*01f0*/  LEA.HI.X R7, R11, UR7, R10, 0x2, P1 ;  /* 0x000000070b077c11 */ /* 0x000fc600088f140a */
[----:B------:R-:W2:Y:S04]  /*0200*/  LDG.E R11, desc[UR4][R2.64] ;  /* 0x00000004020b7981 */ /* 0x000ea8000c1e1900 */
        /* <DEDUP_REMOVED lines=14> */
[----:B------:R-:W-:-:S04]  /*02f0*/  IMAD.HI.U32 R5, R5, R3, R4 ;  /* 0x0000000305057227 */ /* 0x000fc800078e0004 */
[----:B------:R-:W-:Y:S02]  /*0300*/  IMAD.MOV R6, RZ, RZ, -R2 ;  /* 0x000000ffff067224 */ /* 0x000fe400078e0a02 */
[----:B------:R-:W-:Y:S01]  /*0310*/  IMAD.HI.U32 R5, R5, R13, RZ ;  /* 0x0000000d05057227 */ /* 0x000fe200078e00ff */
[----:B------:R-:W0:Y:S03]  /*0320*/  LDC.64 R2, c[0x0][0x388] ;  /* 0x0000e200ff027b82 */ /* 0x000e260000000a00 */
[----:B------:R-:W-:-:S05]  /*0330*/  IMAD R6, R5, R6, R13 ;  /* 0x0000000605067224 */ /* 0x000fca00078e020d */
[----:B------:R-:W-:Y:S02]  /*0340*/  ISETP.GT.U32.AND P2, PT, R13, R6, PT ;  /* 0x000000060d00720c */ /* 0x000fe40003f44070 */
[----:B------:R-:W-:-:S11]  /*0350*/  LOP3.LUT R4, R10, R13, RZ, 0x3c, !PT ;  /* 0x0000000d0a047212 */ /* 0x000fd600078e3cff */
[----:B------:R-:W-:Y:S01]  /*0360*/  @!P2 IMAD.IADD R6, R6, 0x1, -R13 ;  /* 0x000000010606a824 */ /* 0x000fe200078e0a0d */
[----:B------:R-:W-:-:S04]  /*0370*/  ISETP.GE.AND P1, PT, R4, RZ, PT ;  /* 0x000000ff0400720c */ /* 0x000fc80003f26270 */
[----:B------:R-:W-:Y:S01]  /*0380*/  ISETP.GE.U32.AND P0, PT, R6, R13, PT ;  /* 0x0000000d0600720c */ /* 0x000fe20003f06070 */
[----:B------:R-:W-:Y:S01]  /*0390*/  @!P2 VIADD R5, R5, 0x1 ;  /* 0x000000010505a836 */ /* 0x000fe20000000000 */
[----:B------:R-:W-:Y:S01]  /*03a0*/  ISETP.NE.AND P2, PT, R10, RZ, PT ;  /* 0x000000ff0a00720c */ /* 0x000fe20003f45270 */
[----:B0-----:R-:W-:-:S10]  /*03b0*/  IMAD.WIDE R2, R0, 0x4, R2 ;  /* 0x0000000400027825 */ /* 0x001fd400078e0202 */
[----:B------:R-:W-:-:S04]  /*03c0*/  @P0 VIADD R5, R5, 0x1 ;  /* 0x0000000105050836 */ /* 0x000fc80000000000 */
[----:B------:R-:W-:Y:S01]  /*03d0*/  @!P1 IMAD.MOV R5, RZ, RZ, -R5 ;  /* 0x000000ffff059224 */ /* 0x000fe200078e0a05 */
[----:B------:R-:W-:-:S05]  /*03e0*/  @!P2 LOP3.LUT R5, RZ, R13, RZ, 0x33, !PT ;  /* 0x0000000dff05a212 */ /* 0x000fca00078e33ff */
[----:B------:R-:W-:Y:S01]  /*03f0*/  STG.E desc[UR4][R2.64], R5 ;  /* 0x0000000502007986 */ /* 0x000fe2000c101904 */
[----:B------:R-:W-:Y:S05]  /*0400*/  EXIT ;  /* 0x000000000000794d */ /* 0x000fea0003800000 */
.L_x_32:
        /* <DEDUP_REMOVED lines=15> */
.L_x_35:


//--------------------- .nv.shared._Z9v3_kernelPiS_iii --------------------------
	.section	.nv.shared._Z9v3_kernelPiS_iii,"aw",@nobits
	.sectionflags	@""
	.align	4
.nv.shared._Z9v3_kernelPiS_iii:
	.zero		18448


//--------------------- .nv.shared.reserved.0     --------------------------
	.section	.nv.shared.reserved.0,"aw",@nobits
	.weak		__nv_reservedSMEM_offset_0_alias
	.size		__nv_reservedSMEM_offset_0_alias, 0, 64
	.other		__nv_reservedSMEM_offset_0_alias,@"STO_CUDA_RESERVED_SHARED STV_DEFAULT"
__nv_reservedSMEM_offset_0_alias:
	.zero		0
	.zero		64


//--------------------- .nv.constant0._Z9v3_kernelPiS_iii --------------------------
	.section	.nv.constant0._Z9v3_kernelPiS_iii,"a",@progbits
	.sectionflags	@""
	.align	4
.nv.constant0._Z9v3_kernelPiS_iii:
	.zero		924


//--------------------- .nv.constant0._Z9v2_kernelPiS_ --------------------------
	.section	.nv.constant0._Z9v2_kernelPiS_,"a",@progbits
	.sectionflags	@""
	.align	4
.nv.constant0._Z9v2_kernelPiS_:
	.zero		912


//--------------------- .nv.constant0._Z9v1_kernelPiS_ --------------------------
	.section	.nv.constant0._Z9v1_kernelPiS_,"a",@progbits
	.sectionflags	@""
	.align	4
.nv.constant0._Z9v1_kernelPiS_:
	.zero		912


//--------------------- SYMBOLS --------------------------

	.type		.nv.reservedSmem.offset0,@object
	.size		.nv.reservedSmem.offset0,0x4
	.type		.nv.reservedSmem.cap,@object
	.size		.nv.reservedSmem.cap,0x4
